	.target	sm_90a

	.elftype	@"ET_EXEC"


//--------------------- .note.nv.tkinfo           --------------------------
	.section	.note.nv.tkinfo,"",@"SHT_NOTE"
	.sectionflags	@"SHF_NOTE_NV_TKINFO"
	.tkinfo
        /*0018*/ 	.word	0x00000002
        /*0030*/ 	.string	""
        /*0030*/ 	.string	"ptxas"
        /*0030*/ 	.string	"Cuda compilation tools, release 13.0, V13.0.88"
        /*0030*/ 	.string	"Build cuda_13.0.r13.0/compiler.36424714_0"
        /*0030*/ 	.string	"-arch sm_90a -m 64 "



//--------------------- .note.nv.cuinfo           --------------------------
	.section	.note.nv.cuinfo,"",@"SHT_NOTE"
	.sectionflags	@"SHF_NOTE_NV_CUINFO"
        /*0018*/ 	.short	0x0002
        /*001a*/ 	.short	0x005a
        /*001c*/ 	.short	0x0082
	.zero		2


//--------------------- .nv.info                  --------------------------
	.section	.nv.info,"",@"SHT_CUDA_INFO"
	.align	4


	//----- nvinfo : EIATTR_REGCOUNT
	.align		4
        /*0000*/ 	.byte	0x04, 0x2f
        /*0002*/ 	.short	(.L_12 - .L_11)
	.align		4
.L_11:
        /*0004*/ 	.word	index@(_ZN7cutlass13device_kernelINS_4gemm6kernel13GemmUniversalIN4cute5tupleIJiiiiEEENS1_10collective13CollectiveMmaINS1_37MainloopSm90TmaGmmaWarpSpecializedFP8ILi22ENS5_IJNS4_1CILi4EEESB_NSA_ILi1EEEEEENS1_35KernelTmaWarpSpecializedCooperativeEEENS5_IJNSA_ILi256EEENSA_ILi64EEENSA_ILi32EEEEEENS_12float_e5m2_tENS5_IJlSC_lEEESK_SL_NS4_8TiledMMAINS4_8MMA_AtomIJNS4_4SM904GMMA30MMA_64x64x32_F32E5M2E5M2_SS_TNILNSP_7ScaleInE1ELSR_1EEEEEENS4_6LayoutINS5_IJNSA_ILi2EEESC_SC_EEENS5_IJSC_NSA_ILi0EEESX_EEEEENS5_IJNS4_10UnderscoreES10_S10_EEEEENS4_23SM90_TMA_LOAD_MULTICASTENS4_14ComposedLayoutINS4_7SwizzleILi1ELi4ELi3EEENS4_18smem_ptr_flag_bitsILi8EEENSU_INS5_IJNSA_ILi8EEESI_EEENS5_IJSI_SC_EEEEEEEvNS4_8identityES13_S1D_vS1E_EENS_8epilogue10collective6detail29Sm90TmaWarpSpecializedAdapterINS1H_15DefaultEpilogueISK_SL_SL_NS1G_6thread17LinearCombinationISK_Li1EffLNS1L_9ScaleType4KindE0ELNS_15FloatRoundStyleE2ESK_EENS1_15EpilogueDefaultEEEEEvvEEEEvNT_6ParamsE)
        /*0008*/ 	.word	0x000000a8


	//----- nvinfo : EIATTR_FRAME_SIZE
	.align		4
.L_12:
        /*000c*/ 	.byte	0x04, 0x11
        /*000e*/ 	.short	(.L_14 - .L_13)
	.align		4
.L_13:
        /*0010*/ 	.word	index@(_ZN7cutlass13device_kernelINS_4gemm6kernel13GemmUniversalIN4cute5tupleIJiiiiEEENS1_10collective13CollectiveMmaINS1_37MainloopSm90TmaGmmaWarpSpecializedFP8ILi22ENS5_IJNS4_1CILi4EEESB_NSA_ILi1EEEEEENS1_35KernelTmaWarpSpecializedCooperativeEEENS5_IJNSA_ILi256EEENSA_ILi64EEENSA_ILi32EEEEEENS_12float_e5m2_tENS5_IJlSC_lEEESK_SL_NS4_8TiledMMAINS4_8MMA_AtomIJNS4_4SM904GMMA30MMA_64x64x32_F32E5M2E5M2_SS_TNILNSP_7ScaleInE1ELSR_1EEEEEENS4_6LayoutINS5_IJNSA_ILi2EEESC_SC_EEENS5_IJSC_NSA_ILi0EEESX_EEEEENS5_IJNS4_10UnderscoreES10_S10_EEEEENS4_23SM90_TMA_LOAD_MULTICASTENS4_14ComposedLayoutINS4_7SwizzleILi1ELi4ELi3EEENS4_18smem_ptr_flag_bitsILi8EEENSU_INS5_IJNSA_ILi8EEESI_EEENS5_IJSI_SC_EEEEEEEvNS4_8identityES13_S1D_vS1E_EENS_8epilogue10collective6detail29Sm90TmaWarpSpecializedAdapterINS1H_15DefaultEpilogueISK_SL_SL_NS1G_6thread17LinearCombinationISK_Li1EffLNS1L_9ScaleType4KindE0ELNS_15FloatRoundStyleE2ESK_EENS1_15EpilogueDefaultEEEEEvvEEEEvNT_6ParamsE)
        /*0014*/ 	.word	0x00000000


	//----- nvinfo : EIATTR_MIN_STACK_SIZE
	.align		4
.L_14:
        /*0018*/ 	.byte	0x04, 0x12
        /*001a*/ 	.short	(.L_16 - .L_15)
	.align		4
.L_15:
        /*001c*/ 	.word	index@(_ZN7cutlass13device_kernelINS_4gemm6kernel13GemmUniversalIN4cute5tupleIJiiiiEEENS1_10collective13CollectiveMmaINS1_37MainloopSm90TmaGmmaWarpSpecializedFP8ILi22ENS5_IJNS4_1CILi4EEESB_NSA_ILi1EEEEEENS1_35KernelTmaWarpSpecializedCooperativeEEENS5_IJNSA_ILi256EEENSA_ILi64EEENSA_ILi32EEEEEENS_12float_e5m2_tENS5_IJlSC_lEEESK_SL_NS4_8TiledMMAINS4_8MMA_AtomIJNS4_4SM904GMMA30MMA_64x64x32_F32E5M2E5M2_SS_TNILNSP_7ScaleInE1ELSR_1EEEEEENS4_6LayoutINS5_IJNSA_ILi2EEESC_SC_EEENS5_IJSC_NSA_ILi0EEESX_EEEEENS5_IJNS4_10UnderscoreES10_S10_EEEEENS4_23SM90_TMA_LOAD_MULTICASTENS4_14ComposedLayoutINS4_7SwizzleILi1ELi4ELi3EEENS4_18smem_ptr_flag_bitsILi8EEENSU_INS5_IJNSA_ILi8EEESI_EEENS5_IJSI_SC_EEEEEEEvNS4_8identityES13_S1D_vS1E_EENS_8epilogue10collective6detail29Sm90TmaWarpSpecializedAdapterINS1H_15DefaultEpilogueISK_SL_SL_NS1G_6thread17LinearCombinationISK_Li1EffLNS1L_9ScaleType4KindE0ELNS_15FloatRoundStyleE2ESK_EENS1_15EpilogueDefaultEEEEEvvEEEEvNT_6ParamsE)
        /*0020*/ 	.word	0x00000000
.L_16:


//--------------------- .nv.compat                --------------------------
	.section	.nv.compat,"",@"SHT_CUDA_COMPAT_INFO"
	.align	4
        /*0000*/ 	.byte	0x02, 0x09, 0x01, 0x00, 0x02, 0x02, 0x04, 0x00, 0x02, 0x05, 0x05, 0x00, 0x03, 0x07, 0x01, 0x01
        /*0010*/ 	.byte	0x02, 0x03, 0x01, 0x00, 0x02, 0x06, 0x01, 0x00, 0x04, 0x0b, 0x08, 0x00, 0x00, 0x00, 0x00, 0x00
        /*0020*/ 	.byte	0x00, 0x00, 0x00, 0x00


//--------------------- .nv.info._ZN7cutlass13device_kernelINS_4gemm6kernel13GemmUniversalIN4cute5tupleIJiiiiEEENS1_10collective13CollectiveMmaINS1_37MainloopSm90TmaGmmaWarpSpecializedFP8ILi22ENS5_IJNS4_1CILi4EEESB_NSA_ILi1EEEEEENS1_35KernelTmaWarpSpecializedCooperativeEEENS5_IJNSA_ILi256EEENSA_ILi64EEENSA_ILi32EEEEEENS_12float_e5m2_tENS5_IJlSC_lEEESK_SL_NS4_8TiledMMAINS4_8MMA_AtomIJNS4_4SM904GMMA30MMA_64x64x32_F32E5M2E5M2_SS_TNILNSP_7ScaleInE1ELSR_1EEEEEENS4_6LayoutINS5_IJNSA_ILi2EEESC_SC_EEENS5_IJSC_NSA_ILi0EEESX_EEEEENS5_IJNS4_10UnderscoreES10_S10_EEEEENS4_23SM90_TMA_LOAD_MULTICASTENS4_14ComposedLayoutINS4_7SwizzleILi1ELi4ELi3EEENS4_18smem_ptr_flag_bitsILi8EEENSU_INS5_IJNSA_ILi8EEESI_EEENS5_IJSI_SC_EEEEEEEvNS4_8identityES13_S1D_vS1E_EENS_8epilogue10collective6detail29Sm90TmaWarpSpecializedAdapterINS1H_15DefaultEpilogueISK_SL_SL_NS1G_6thread17LinearCombinationISK_Li1EffLNS1L_9ScaleType4KindE0ELNS_15FloatRoundStyleE2ESK_EENS1_15EpilogueDefaultEEEEEvvEEEEvNT_6ParamsE --------------------------
	.section	.nv.info._ZN7cutlass13device_kernelINS_4gemm6kernel13GemmUniversalIN4cute5tupleIJiiiiEEENS1_10collective13CollectiveMmaINS1_37MainloopSm90TmaGmmaWarpSpecializedFP8ILi22ENS5_IJNS4_1CILi4EEESB_NSA_ILi1EEEEEENS1_35KernelTmaWarpSpecializedCooperativeEEENS5_IJNSA_ILi256EEENSA_ILi64EEENSA_ILi32EEEEEENS_12float_e5m2_tENS5_IJlSC_lEEESK_SL_NS4_8TiledMMAINS4_8MMA_AtomIJNS4_4SM904GMMA30MMA_64x64x32_F32E5M2E5M2_SS_TNILNSP_7ScaleInE1ELSR_1EEEEEENS4_6LayoutINS5_IJNSA_ILi2EEESC_SC_EEENS5_IJSC_NSA_ILi0EEESX_EEEEENS5_IJNS4_10UnderscoreES10_S10_EEEEENS4_23SM90_TMA_LOAD_MULTICASTENS4_14ComposedLayoutINS4_7SwizzleILi1ELi4ELi3EEENS4_18smem_ptr_flag_bitsILi8EEENSU_INS5_IJNSA_ILi8EEESI_EEENS5_IJSI_SC_EEEEEEEvNS4_8identityES13_S1D_vS1E_EENS_8epilogue10collective6detail29Sm90TmaWarpSpecializedAdapterINS1H_15DefaultEpilogueISK_SL_SL_NS1G_6thread17LinearCombinationISK_Li1EffLNS1L_9ScaleType4KindE0ELNS_15FloatRoundStyleE2ESK_EENS1_15EpilogueDefaultEEEEEvvEEEEvNT_6ParamsE,"",@"SHT_CUDA_INFO"
	.sectionflags	@""
	.align	4


	//----- nvinfo : EIATTR_CUDA_API_VERSION
	.align		4
        /*0000*/ 	.byte	0x04, 0x37
        /*0002*/ 	.short	(.L_18 - .L_17)
.L_17:
        /*0004*/ 	.word	0x00000082


	//----- nvinfo : EIATTR_KPARAM_INFO
	.align		4
.L_18:
        /*0008*/ 	.byte	0x04, 0x17
        /*000a*/ 	.short	(.L_20 - .L_19)
.L_19:
        /*000c*/ 	.word	0x00000000
        /*0010*/ 	.short	0x0000
        /*0012*/ 	.short	0x0070
        /*0014*/ 	.byte	0x00, 0xf0, 0x01, 0x10


	//----- nvinfo : EIATTR_SPARSE_MMA_MASK
	.align		4
.L_20:
        /*0018*/ 	.byte	0x03, 0x50
        /*001a*/ 	.short	0x0000


	//----- nvinfo : EIATTR_MAXREG_COUNT
	.align		4
        /*001c*/ 	.byte	0x03, 0x1b
        /*001e*/ 	.short	0x00a8


	//----- nvinfo : EIATTR_NUM_BARRIERS
	.align		4
        /*0020*/ 	.byte	0x02, 0x4c
        /*0022*/ 	.byte	0x01
	.zero		1


	//----- nvinfo : EIATTR_MERCURY_ISA_VERSION
	.align		4
        /*0024*/ 	.byte	0x03, 0x5f
        /*0026*/ 	.short	0x0101


	//----- nvinfo : EIATTR_INT_WARP_WIDE_INSTR_OFFSETS
	.align		4
        /*0028*/ 	.byte	0x04, 0x31
        /*002a*/ 	.short	(.L_22 - .L_21)


	//   ....[0]....
.L_21:
        /*002c*/ 	.word	0x00000700


	//   ....[1]....
        /*0030*/ 	.word	0x00000720


	//   ....[2]....
        /*0034*/ 	.word	0x000008e0


	//----- nvinfo : EIATTR_COOP_GROUP_MASK_REGIDS
	.align		4
.L_22:
        /*0038*/ 	.byte	0x04, 0x29
        /*003a*/ 	.short	(.L_24 - .L_23)


	//   ....[0]....
.L_23:
        /*003c*/ 	.word	0xffffffff


	//   ....[1]....
        /*0040*/ 	.word	0xffffffff


	//   ....[2]....
        /*0044*/ 	.word	0xffffffff


	//   ....[3]....
        /*0048*/ 	.word	0xffffffff


	//   ....[4]....
        /*004c*/ 	.word	0xffffffff


	//   ....[5]....
        /*0050*/ 	.word	0xffffffff


	//----- nvinfo : EIATTR_COOP_GROUP_INSTR_OFFSETS
	.align		4
.L_24:
        /*0054*/ 	.byte	0x04, 0x28
        /*0056*/ 	.short	(.L_26 - .L_25)


	//   ....[0]....
.L_25:
        /*0058*/ 	.word	0x00000060


	//   ....[1]....
        /*005c*/ 	.word	0x00000070


	//   ....[2]....
        /*0060*/ 	.word	0x00000130


	//   ....[3]....
        /*0064*/ 	.word	0x00000540


	//   ....[4]....
        /*0068*/ 	.word	0x00000a80


	//   ....[5]....
        /*006c*/ 	.word	0x00001500


	//----- nvinfo : EIATTR_REG_RECONFIG
	.align		4
.L_26:
        /*0070*/ 	.byte	0x01, 0x54
	.zero		2


	//----- nvinfo : EIATTR_MBARRIER_INSTR_OFFSETS
	.align		4
        /*0074*/ 	.byte	0x04, 0x39
        /*0076*/ 	.short	(.L_28 - .L_27)


	//   ....[0]....
.L_27:
        /*0078*/ 	.word	0x00000250
        /*007c*/ 	.word	0x000000ff
        /*0080*/ 	.word	0x00000000
        /*0084*/ 	.short	0x0100
        /*0086*/ 	.byte	0x08
	.zero		1


	//   ....[1]....
        /*0088*/ 	.word	0x00000260
        /*008c*/ 	.word	0x000000ff
        /*0090*/ 	.word	0x000000b0
        /*0094*/ 	.short	0x0100
        /*0096*/ 	.byte	0x08
	.zero		1


	//   ....[2]....
        /*0098*/ 	.word	0x00000270
        /*009c*/ 	.word	0x000000ff
        /*00a0*/ 	.word	0x00000008
        /*00a4*/ 	.short	0x0100
        /*00a6*/ 	.byte	0x08
	.zero		1


	//   ....[3]....
        /*00a8*/ 	.word	0x00000280
        /*00ac*/ 	.word	0x000000ff
        /*00b0*/ 	.word	0x000000b8
        /*00b4*/ 	.short	0x0100
        /*00b6*/ 	.byte	0x08
	.zero		1


	//   ....[4]....
        /*00b8*/ 	.word	0x00000290
        /*00bc*/ 	.word	0x000000ff
        /*00c0*/ 	.word	0x00000010
        /*00c4*/ 	.short	0x0100
        /*00c6*/ 	.byte	0x08
	.zero		1


	//   ....[5]....
        /*00c8*/ 	.word	0x000002a0
        /*00cc*/ 	.word	0x000000ff
        /*00d0*/ 	.word	0x000000c0
        /*00d4*/ 	.short	0x0100
        /*00d6*/ 	.byte	0x08
	.zero		1


	//   ....[6]....
        /*00d8*/ 	.word	0x000002b0
        /*00dc*/ 	.word	0x000000ff
        /*00e0*/ 	.word	0x00000018
        /*00e4*/ 	.short	0x0100
        /*00e6*/ 	.byte	0x08
	.zero		1


	//   ....[7]....
        /*00e8*/ 	.word	0x000002c0
        /*00ec*/ 	.word	0x000000ff
        /*00f0*/ 	.word	0x000000c8
        /*00f4*/ 	.short	0x0100
        /*00f6*/ 	.byte	0x08
	.zero		1


	//   ....[8]....
        /*00f8*/ 	.word	0x000002d0
        /*00fc*/ 	.word	0x000000ff
        /*0100*/ 	.word	0x00000020
        /*0104*/ 	.short	0x0100
        /*0106*/ 	.byte	0x08
	.zero		1


	//   ....[9]....
        /*0108*/ 	.word	0x000002e0
        /*010c*/ 	.word	0x000000ff
        /*0110*/ 	.word	0x000000d0
        /*0114*/ 	.short	0x0100
        /*0116*/ 	.byte	0x08
	.zero		1


	//   ....[10]....
        /*0118*/ 	.word	0x000002f0
        /*011c*/ 	.word	0x000000ff
        /*0120*/ 	.word	0x00000028
        /*0124*/ 	.short	0x0100
        /*0126*/ 	.byte	0x08
	.zero		1


	//   ....[11]....
        /*0128*/ 	.word	0x00000300
        /*012c*/ 	.word	0x000000ff
        /*0130*/ 	.word	0x000000d8
        /*0134*/ 	.short	0x0100
        /*0136*/ 	.byte	0x08
	.zero		1


	//   ....[12]....
        /*0138*/ 	.word	0x00000310
        /*013c*/ 	.word	0x000000ff
        /*0140*/ 	.word	0x00000030
        /*0144*/ 	.short	0x0100
        /*0146*/ 	.byte	0x08
	.zero		1


	//   ....[13]....
        /*0148*/ 	.word	0x00000320
        /*014c*/ 	.word	0x000000ff
        /*0150*/ 	.word	0x000000e0
        /*0154*/ 	.short	0x0100
        /*0156*/ 	.byte	0x08
	.zero		1


	//   ....[14]....
        /*0158*/ 	.word	0x00000330
        /*015c*/ 	.word	0x000000ff
        /*0160*/ 	.word	0x00000038
        /*0164*/ 	.short	0x0100
        /*0166*/ 	.byte	0x08
	.zero		1


	//   ....[15]....
        /*0168*/ 	.word	0x00000340
        /*016c*/ 	.word	0x000000ff
        /*0170*/ 	.word	0x000000e8
        /*0174*/ 	.short	0x0100
        /*0176*/ 	.byte	0x08
	.zero		1


	//   ....[16]....
        /*0178*/ 	.word	0x00000350
        /*017c*/ 	.word	0x000000ff
        /*0180*/ 	.word	0x00000040
        /*0184*/ 	.short	0x0100
        /*0186*/ 	.byte	0x08
	.zero		1


	//   ....[17]....
        /*0188*/ 	.word	0x00000360
        /*018c*/ 	.word	0x000000ff
        /*0190*/ 	.word	0x000000f0
        /*0194*/ 	.short	0x0100
        /*0196*/ 	.byte	0x08
	.zero		1


	//   ....[18]....
        /*0198*/ 	.word	0x00000370
        /*019c*/ 	.word	0x000000ff
        /*01a0*/ 	.word	0x00000048
        /*01a4*/ 	.short	0x0100
        /*01a6*/ 	.byte	0x08
	.zero		1


	//   ....[19]....
        /*01a8*/ 	.word	0x00000380
        /*01ac*/ 	.word	0x000000ff
        /*01b0*/ 	.word	0x000000f8
        /*01b4*/ 	.short	0x0100
        /*01b6*/ 	.byte	0x08
	.zero		1


	//   ....[20]....
        /*01b8*/ 	.word	0x00000390
        /*01bc*/ 	.word	0x000000ff
        /*01c0*/ 	.word	0x00000050
        /*01c4*/ 	.short	0x0100
        /*01c6*/ 	.byte	0x08
	.zero		1


	//   ....[21]....
        /*01c8*/ 	.word	0x000003a0
        /*01cc*/ 	.word	0x000000ff
        /*01d0*/ 	.word	0x00000100
        /*01d4*/ 	.short	0x0100
        /*01d6*/ 	.byte	0x08
	.zero		1


	//   ....[22]....
        /*01d8*/ 	.word	0x000003b0
        /*01dc*/ 	.word	0x000000ff
        /*01e0*/ 	.word	0x00000058
        /*01e4*/ 	.short	0x0100
        /*01e6*/ 	.byte	0x08
	.zero		1


	//   ....[23]....
        /*01e8*/ 	.word	0x000003c0
        /*01ec*/ 	.word	0x000000ff
        /*01f0*/ 	.word	0x00000108
        /*01f4*/ 	.short	0x0100
        /*01f6*/ 	.byte	0x08
	.zero		1


	//   ....[24]....
        /*01f8*/ 	.word	0x000003d0
        /*01fc*/ 	.word	0x000000ff
        /*0200*/ 	.word	0x00000060
        /*0204*/ 	.short	0x0100
        /*0206*/ 	.byte	0x08
	.zero		1


	//   ....[25]....
        /*0208*/ 	.word	0x000003e0
        /*020c*/ 	.word	0x000000ff
        /*0210*/ 	.word	0x00000110
        /*0214*/ 	.short	0x0100
        /*0216*/ 	.byte	0x08
	.zero		1


	//   ....[26]....
        /*0218*/ 	.word	0x000003f0
        /*021c*/ 	.word	0x000000ff
        /*0220*/ 	.word	0x00000068
        /*0224*/ 	.short	0x0100
        /*0226*/ 	.byte	0x08
	.zero		1


	//   ....[27]....
        /*0228*/ 	.word	0x00000400
        /*022c*/ 	.word	0x000000ff
        /*0230*/ 	.word	0x00000118
        /*0234*/ 	.short	0x0100
        /*0236*/ 	.byte	0x08
	.zero		1


	//   ....[28]....
        /*0238*/ 	.word	0x00000410
        /*023c*/ 	.word	0x000000ff
        /*0240*/ 	.word	0x00000070
        /*0244*/ 	.short	0x0100
        /*0246*/ 	.byte	0x08
	.zero		1


	//   ....[29]....
        /*0248*/ 	.word	0x00000420
        /*024c*/ 	.word	0x000000ff
        /*0250*/ 	.word	0x00000120
        /*0254*/ 	.short	0x0100
        /*0256*/ 	.byte	0x08
	.zero		1


	//   ....[30]....
        /*0258*/ 	.word	0x00000430
        /*025c*/ 	.word	0x000000ff
        /*0260*/ 	.word	0x00000078
        /*0264*/ 	.short	0x0100
        /*0266*/ 	.byte	0x08
	.zero		1


	//   ....[31]....
        /*0268*/ 	.word	0x00000440
        /*026c*/ 	.word	0x000000ff
        /*0270*/ 	.word	0x00000128
        /*0274*/ 	.short	0x0100
        /*0276*/ 	.byte	0x08
	.zero		1


	//   ....[32]....
        /*0278*/ 	.word	0x00000450
        /*027c*/ 	.word	0x000000ff
        /*0280*/ 	.word	0x00000080
        /*0284*/ 	.short	0x0100
        /*0286*/ 	.byte	0x08
	.zero		1


	//   ....[33]....
        /*0288*/ 	.word	0x00000460
        /*028c*/ 	.word	0x000000ff
        /*0290*/ 	.word	0x00000130
        /*0294*/ 	.short	0x0100
        /*0296*/ 	.byte	0x08
	.zero		1


	//   ....[34]....
        /*0298*/ 	.word	0x00000470
        /*029c*/ 	.word	0x000000ff
        /*02a0*/ 	.word	0x00000088
        /*02a4*/ 	.short	0x0100
        /*02a6*/ 	.byte	0x08
	.zero		1


	//   ....[35]....
        /*02a8*/ 	.word	0x00000480
        /*02ac*/ 	.word	0x000000ff
        /*02b0*/ 	.word	0x00000138
        /*02b4*/ 	.short	0x0100
        /*02b6*/ 	.byte	0x08
	.zero		1


	//   ....[36]....
        /*02b8*/ 	.word	0x00000490
        /*02bc*/ 	.word	0x000000ff
        /*02c0*/ 	.word	0x00000090
        /*02c4*/ 	.short	0x0100
        /*02c6*/ 	.byte	0x08
	.zero		1


	//   ....[37]....
        /*02c8*/ 	.word	0x000004a0
        /*02cc*/ 	.word	0x000000ff
        /*02d0*/ 	.word	0x00000140
        /*02d4*/ 	.short	0x0100
        /*02d6*/ 	.byte	0x08
	.zero		1


	//   ....[38]....
        /*02d8*/ 	.word	0x000004b0
        /*02dc*/ 	.word	0x000000ff
        /*02e0*/ 	.word	0x00000098
        /*02e4*/ 	.short	0x0100
        /*02e6*/ 	.byte	0x08
	.zero		1


	//   ....[39]....
        /*02e8*/ 	.word	0x000004c0
        /*02ec*/ 	.word	0x000000ff
        /*02f0*/ 	.word	0x00000148
        /*02f4*/ 	.short	0x0100
        /*02f6*/ 	.byte	0x08
	.zero		1


	//   ....[40]....
        /*02f8*/ 	.word	0x000004d0
        /*02fc*/ 	.word	0x000000ff
        /*0300*/ 	.word	0x000000a0
        /*0304*/ 	.short	0x0100
        /*0306*/ 	.byte	0x08
	.zero		1


	//   ....[41]....
        /*0308*/ 	.word	0x000004e0
        /*030c*/ 	.word	0x000000ff
        /*0310*/ 	.word	0x00000150
        /*0314*/ 	.short	0x0100
        /*0316*/ 	.byte	0x08
	.zero		1


	//   ....[42]....
        /*0318*/ 	.word	0x000004f0
        /*031c*/ 	.word	0x000000ff
        /*0320*/ 	.word	0x000000a8
        /*0324*/ 	.short	0x0100
        /*0326*/ 	.byte	0x08
	.zero		1


	//   ....[43]....
        /*0328*/ 	.word	0x00000500
        /*032c*/ 	.word	0x000000ff
        /*0330*/ 	.word	0x00000158
        /*0334*/ 	.short	0x0100
        /*0336*/ 	.byte	0x08
	.zero		1


	//   ....[44]....
        /*0338*/ 	.word	0x00000970
        /*033c*/ 	.word	0x000000ff
        /*0340*/ 	.word	0x00000170
        /*0344*/ 	.short	0x0100
        /*0346*/ 	.byte	0x06
	.zero		1


	//   ....[45]....
        /*0348*/ 	.word	0x000009f0
        /*034c*/ 	.word	0x000000ff
        /*0350*/ 	.word	0x00000178
        /*0354*/ 	.short	0x0100
        /*0356*/ 	.byte	0x06
	.zero		1


	//   ....[46]....
        /*0358*/ 	.word	0x00001a30
        /*035c*/ 	.word	0x000000ff
        /*0360*/ 	.word	0x00000000
        /*0364*/ 	.short	0x010a
        /*0366*/ 	.byte	0x07
	.zero		1


	//   ....[47]....
        /*0368*/ 	.word	0x00001a90
        /*036c*/ 	.word	0x000000ff
        /*0370*/ 	.word	0x00000000
        /*0374*/ 	.short	0x010a
        /*0376*/ 	.byte	0x07
	.zero		1


	//   ....[48]....
        /*0378*/ 	.word	0x000023a0
        /*037c*/ 	.word	0x000000ff
        /*0380*/ 	.word	0x00000000
        /*0384*/ 	.short	0x010a
        /*0386*/ 	.byte	0x0c
	.zero		1


	//   ....[49]....
        /*0388*/ 	.word	0x000023e0
        /*038c*/ 	.word	0x000000ff
        /*0390*/ 	.word	0x00000000
        /*0394*/ 	.short	0x010a
        /*0396*/ 	.byte	0x0c
	.zero		1


	//   ....[50]....
        /*0398*/ 	.word	0x00002a00
        /*039c*/ 	.word	0x0000000f
        /*03a0*/ 	.word	0x00000000
        /*03a4*/ 	.short	0x0101
        /*03a6*/ 	.byte	0x3f
	.zero		1


	//   ....[51]....
        /*03a8*/ 	.word	0x000030a0
        /*03ac*/ 	.word	0x0000000c
        /*03b0*/ 	.word	0x00000000
        /*03b4*/ 	.short	0x0101
        /*03b6*/ 	.byte	0x3f
	.zero		1


	//   ....[52]....
        /*03b8*/ 	.word	0x00008c40
        /*03bc*/ 	.word	0x00000012
        /*03c0*/ 	.word	0x000000b0
        /*03c4*/ 	.short	0x010a
        /*03c6*/ 	.byte	0x3f
	.zero		1


	//   ....[53]....
        /*03c8*/ 	.word	0x00008fe0
        /*03cc*/ 	.word	0x00000008
        /*03d0*/ 	.word	0x00000178
        /*03d4*/ 	.short	0x0101
        /*03d6*/ 	.byte	0x3f
	.zero		1


	//   ....[54]....
        /*03d8*/ 	.word	0x00009700
        /*03dc*/ 	.word	0x00000007
        /*03e0*/ 	.word	0x00000000
        /*03e4*/ 	.short	0x010a
        /*03e6*/ 	.byte	0x3f
	.zero		1


	//   ....[55]....
        /*03e8*/ 	.word	0x00009780
        /*03ec*/ 	.word	0x00000009
        /*03f0*/ 	.word	0x00000000
        /*03f4*/ 	.short	0x010a
        /*03f6*/ 	.byte	0x3f
	.zero		1


	//   ....[56]....
        /*03f8*/ 	.word	0x00009810
        /*03fc*/ 	.word	0x00000006
        /*0400*/ 	.word	0x00000000
        /*0404*/ 	.short	0x010a
        /*0406*/ 	.byte	0x3f
	.zero		1


	//   ....[57]....
        /*0408*/ 	.word	0x000098a0
        /*040c*/ 	.word	0x00000009
        /*0410*/ 	.word	0x00000000
        /*0414*/ 	.short	0x010a
        /*0416*/ 	.byte	0x3f
	.zero		1


	//   ....[58]....
        /*0418*/ 	.word	0x00009930
        /*041c*/ 	.word	0x00000006
        /*0420*/ 	.word	0x00000000
        /*0424*/ 	.short	0x010a
        /*0426*/ 	.byte	0x3f
	.zero		1


	//   ....[59]....
        /*0428*/ 	.word	0x000099c0
        /*042c*/ 	.word	0x00000009
        /*0430*/ 	.word	0x00000000
        /*0434*/ 	.short	0x010a
        /*0436*/ 	.byte	0x3f
	.zero		1


	//   ....[60]....
        /*0438*/ 	.word	0x00009a50
        /*043c*/ 	.word	0x00000006
        /*0440*/ 	.word	0x00000000
        /*0444*/ 	.short	0x010a
        /*0446*/ 	.byte	0x3f
	.zero		1


	//   ....[61]....
        /*0448*/ 	.word	0x00009ae0
        /*044c*/ 	.word	0x00000009
        /*0450*/ 	.word	0x00000000
        /*0454*/ 	.short	0x010a
        /*0456*/ 	.byte	0x3f
	.zero		1


	//   ....[62]....
        /*0458*/ 	.word	0x00009b70
        /*045c*/ 	.word	0x00000006
        /*0460*/ 	.word	0x00000000
        /*0464*/ 	.short	0x010a
        /*0466*/ 	.byte	0x3f
	.zero		1


	//   ....[63]....
        /*0468*/ 	.word	0x00009c00
        /*046c*/ 	.word	0x00000009
        /*0470*/ 	.word	0x00000000
        /*0474*/ 	.short	0x010a
        /*0476*/ 	.byte	0x3f
	.zero		1


	//   ....[64]....
        /*0478*/ 	.word	0x00009c90
        /*047c*/ 	.word	0x00000006
        /*0480*/ 	.word	0x00000000
        /*0484*/ 	.short	0x010a
        /*0486*/ 	.byte	0x3f
	.zero		1


	//   ....[65]....
        /*0488*/ 	.word	0x00009d20
        /*048c*/ 	.word	0x00000009
        /*0490*/ 	.word	0x00000000
        /*0494*/ 	.short	0x010a
        /*0496*/ 	.byte	0x3f
	.zero		1


	//   ....[66]....
        /*0498*/ 	.word	0x00009db0
        /*049c*/ 	.word	0x00000006
        /*04a0*/ 	.word	0x00000000
        /*04a4*/ 	.short	0x010a
        /*04a6*/ 	.byte	0x3f
	.zero		1


	//   ....[67]....
        /*04a8*/ 	.word	0x00009e40
        /*04ac*/ 	.word	0x00000009
        /*04b0*/ 	.word	0x00000000
        /*04b4*/ 	.short	0x010a
        /*04b6*/ 	.byte	0x3f
	.zero		1


	//   ....[68]....
        /*04b8*/ 	.word	0x00009ed0
        /*04bc*/ 	.word	0x00000006
        /*04c0*/ 	.word	0x00000000
        /*04c4*/ 	.short	0x010a
        /*04c6*/ 	.byte	0x3f
	.zero		1


	//   ....[69]....
        /*04c8*/ 	.word	0x00009f60
        /*04cc*/ 	.word	0x00000009
        /*04d0*/ 	.word	0x00000000
        /*04d4*/ 	.short	0x010a
        /*04d6*/ 	.byte	0x3f
	.zero		1


	//   ....[70]....
        /*04d8*/ 	.word	0x00009ff0
        /*04dc*/ 	.word	0x00000006
        /*04e0*/ 	.word	0x00000000
        /*04e4*/ 	.short	0x010a
        /*04e6*/ 	.byte	0x3f
	.zero		1


	//   ....[71]....
        /*04e8*/ 	.word	0x0000a080
        /*04ec*/ 	.word	0x00000009
        /*04f0*/ 	.word	0x00000000
        /*04f4*/ 	.short	0x010a
        /*04f6*/ 	.byte	0x3f
	.zero		1


	//   ....[72]....
        /*04f8*/ 	.word	0x0000a110
        /*04fc*/ 	.word	0x00000006
        /*0500*/ 	.word	0x00000000
        /*0504*/ 	.short	0x010a
        /*0506*/ 	.byte	0x3f
	.zero		1


	//   ....[73]....
        /*0508*/ 	.word	0x0000a1a0
        /*050c*/ 	.word	0x00000009
        /*0510*/ 	.word	0x00000000
        /*0514*/ 	.short	0x010a
        /*0516*/ 	.byte	0x3f
	.zero		1


	//   ....[74]....
        /*0518*/ 	.word	0x0000a230
        /*051c*/ 	.word	0x00000006
        /*0520*/ 	.word	0x00000000
        /*0524*/ 	.short	0x010a
        /*0526*/ 	.byte	0x3f
	.zero		1


	//   ....[75]....
        /*0528*/ 	.word	0x0000a2c0
        /*052c*/ 	.word	0x00000003
        /*0530*/ 	.word	0x00000000
        /*0534*/ 	.short	0x010a
        /*0536*/ 	.byte	0x3f
	.zero		1


	//   ....[76]....
        /*0538*/ 	.word	0x0000a330
        /*053c*/ 	.word	0x0000000d
        /*0540*/ 	.word	0x00000000
        /*0544*/ 	.short	0x010a
        /*0546*/ 	.byte	0x3f
	.zero		1


	//   ....[77]....
        /*0548*/ 	.word	0x0000a390
        /*054c*/ 	.word	0x0000000f
        /*0550*/ 	.word	0x00000000
        /*0554*/ 	.short	0x010a
        /*0556*/ 	.byte	0x3f
	.zero		1


	//   ....[78]....
        /*0558*/ 	.word	0x0000a460
        /*055c*/ 	.word	0x00000012
        /*0560*/ 	.word	0x000000b0
        /*0564*/ 	.short	0x010a
        /*0566*/ 	.byte	0x3f
	.zero		1


	//   ....[79]....
        /*0568*/ 	.word	0x0000a530
        /*056c*/ 	.word	0x00000007
        /*0570*/ 	.word	0x00000000
        /*0574*/ 	.short	0x010a
        /*0576*/ 	.byte	0x3f
	.zero		1


	//   ....[80]....
        /*0578*/ 	.word	0x0000a580
        /*057c*/ 	.word	0x00000009
        /*0580*/ 	.word	0x00000000
        /*0584*/ 	.short	0x010a
        /*0586*/ 	.byte	0x3f
	.zero		1


	//   ....[81]....
        /*0588*/ 	.word	0x0000a5d0
        /*058c*/ 	.word	0x00000006
        /*0590*/ 	.word	0x00000000
        /*0594*/ 	.short	0x010a
        /*0596*/ 	.byte	0x3f
	.zero		1


	//   ....[82]....
        /*0598*/ 	.word	0x0000a620
        /*059c*/ 	.word	0x00000009
        /*05a0*/ 	.word	0x00000000
        /*05a4*/ 	.short	0x010a
        /*05a6*/ 	.byte	0x3f
	.zero		1


	//   ....[83]....
        /*05a8*/ 	.word	0x0000a670
        /*05ac*/ 	.word	0x00000006
        /*05b0*/ 	.word	0x00000000
        /*05b4*/ 	.short	0x010a
        /*05b6*/ 	.byte	0x3f
	.zero		1


	//   ....[84]....
        /*05b8*/ 	.word	0x0000a6c0
        /*05bc*/ 	.word	0x00000009
        /*05c0*/ 	.word	0x00000000
        /*05c4*/ 	.short	0x010a
        /*05c6*/ 	.byte	0x3f
	.zero		1


	//   ....[85]....
        /*05c8*/ 	.word	0x0000a710
        /*05cc*/ 	.word	0x00000006
        /*05d0*/ 	.word	0x00000000
        /*05d4*/ 	.short	0x010a
        /*05d6*/ 	.byte	0x3f
	.zero		1


	//   ....[86]....
        /*05d8*/ 	.word	0x0000a760
        /*05dc*/ 	.word	0x00000009
        /*05e0*/ 	.word	0x00000000
        /*05e4*/ 	.short	0x010a
        /*05e6*/ 	.byte	0x3f
	.zero		1


	//   ....[87]....
        /*05e8*/ 	.word	0x0000a7b0
        /*05ec*/ 	.word	0x00000006
        /*05f0*/ 	.word	0x00000000
        /*05f4*/ 	.short	0x010a
        /*05f6*/ 	.byte	0x3f
	.zero		1


	//   ....[88]....
        /*05f8*/ 	.word	0x0000a800
        /*05fc*/ 	.word	0x00000009
        /*0600*/ 	.word	0x00000000
        /*0604*/ 	.short	0x010a
        /*0606*/ 	.byte	0x3f
	.zero		1


	//   ....[89]....
        /*0608*/ 	.word	0x0000a850
        /*060c*/ 	.word	0x00000006
        /*0610*/ 	.word	0x00000000
        /*0614*/ 	.short	0x010a
        /*0616*/ 	.byte	0x3f
	.zero		1


	//   ....[90]....
        /*0618*/ 	.word	0x0000a8a0
        /*061c*/ 	.word	0x00000009
        /*0620*/ 	.word	0x00000000
        /*0624*/ 	.short	0x010a
        /*0626*/ 	.byte	0x3f
	.zero		1


	//   ....[91]....
        /*0628*/ 	.word	0x0000a8f0
        /*062c*/ 	.word	0x00000006
        /*0630*/ 	.word	0x00000000
        /*0634*/ 	.short	0x010a
        /*0636*/ 	.byte	0x3f
	.zero		1


	//   ....[92]....
        /*0638*/ 	.word	0x0000a940
        /*063c*/ 	.word	0x00000009
        /*0640*/ 	.word	0x00000000
        /*0644*/ 	.short	0x010a
        /*0646*/ 	.byte	0x3f
	.zero		1


	//   ....[93]....
        /*0648*/ 	.word	0x0000a990
        /*064c*/ 	.word	0x00000006
        /*0650*/ 	.word	0x00000000
        /*0654*/ 	.short	0x010a
        /*0656*/ 	.byte	0x3f
	.zero		1


	//   ....[94]....
        /*0658*/ 	.word	0x0000a9e0
        /*065c*/ 	.word	0x00000009
        /*0660*/ 	.word	0x00000000
        /*0664*/ 	.short	0x010a
        /*0666*/ 	.byte	0x3f
	.zero		1


	//   ....[95]....
        /*0668*/ 	.word	0x0000aa30
        /*066c*/ 	.word	0x00000006
        /*0670*/ 	.word	0x00000000
        /*0674*/ 	.short	0x010a
        /*0676*/ 	.byte	0x3f
	.zero		1


	//   ....[96]....
        /*0678*/ 	.word	0x0000aa80
        /*067c*/ 	.word	0x00000009
        /*0680*/ 	.word	0x00000000
        /*0684*/ 	.short	0x010a
        /*0686*/ 	.byte	0x3f
	.zero		1


	//   ....[97]....
        /*0688*/ 	.word	0x0000aad0
        /*068c*/ 	.word	0x00000006
        /*0690*/ 	.word	0x00000000
        /*0694*/ 	.short	0x010a
        /*0696*/ 	.byte	0x3f
	.zero		1


	//   ....[98]....
        /*0698*/ 	.word	0x0000ab20
        /*069c*/ 	.word	0x00000009
        /*06a0*/ 	.word	0x00000000
        /*06a4*/ 	.short	0x010a
        /*06a6*/ 	.byte	0x3f
	.zero		1


	//   ....[99]....
        /*06a8*/ 	.word	0x0000ab70
        /*06ac*/ 	.word	0x00000006
        /*06b0*/ 	.word	0x00000000
        /*06b4*/ 	.short	0x010a
        /*06b6*/ 	.byte	0x3f
	.zero		1


	//----- nvinfo : EIATTR_NUM_MBARRIERS
	.align		4
.L_28:
        /*06b8*/ 	.byte	0x03, 0x38
        /*06ba*/ 	.short	0x002e


	//----- nvinfo : EIATTR_EXIT_INSTR_OFFSETS
	.align		4
        /*06bc*/ 	.byte	0x04, 0x1c
        /*06be*/ 	.short	(.L_30 - .L_29)


	//   ....[0]....
.L_29:
        /*06c0*/ 	.word	0x00000be0


	//   ....[1]....
        /*06c4*/ 	.word	0x000013d0


	//   ....[2]....
        /*06c8*/ 	.word	0x00008230


	//   ....[3]....
        /*06cc*/ 	.word	0x00008790


	//   ....[4]....
        /*06d0*/ 	.word	0x0000a310


	//----- nvinfo : EIATTR_MAX_THREADS
	.align		4
.L_30:
        /*06d4*/ 	.byte	0x04, 0x05
        /*06d6*/ 	.short	(.L_32 - .L_31)
.L_31:
        /*06d8*/ 	.word	0x00000180
        /*06dc*/ 	.word	0x00000001
        /*06e0*/ 	.word	0x00000001


	//----- nvinfo : EIATTR_CRS_STACK_SIZE
	.align		4
.L_32:
        /*06e4*/ 	.byte	0x04, 0x1e
        /*06e6*/ 	.short	(.L_34 - .L_33)
.L_33:
        /*06e8*/ 	.word	0x00000000


	//----- nvinfo : EIATTR_CBANK_PARAM_SIZE
	.align		4
.L_34:
        /*06ec*/ 	.byte	0x03, 0x19
        /*06ee*/ 	.short	0x0470


	//----- nvinfo : EIATTR_PARAM_CBANK
	.align		4
        /*06f0*/ 	.byte	0x04, 0x0a
        /*06f2*/ 	.short	(.L_36 - .L_35)
	.align		4
.L_35:
        /*06f4*/ 	.word	index@(.nv.constant0._ZN7cutlass13device_kernelINS_4gemm6kernel13GemmUniversalIN4cute5tupleIJiiiiEEENS1_10collective13CollectiveMmaINS1_37MainloopSm90TmaGmmaWarpSpecializedFP8ILi22ENS5_IJNS4_1CILi4EEESB_NSA_ILi1EEEEEENS1_35KernelTmaWarpSpecializedCooperativeEEENS5_IJNSA_ILi256EEENSA_ILi64EEENSA_ILi32EEEEEENS_12float_e5m2_tENS5_IJlSC_lEEESK_SL_NS4_8TiledMMAINS4_8MMA_AtomIJNS4_4SM904GMMA30MMA_64x64x32_F32E5M2E5M2_SS_TNILNSP_7ScaleInE1ELSR_1EEEEEENS4_6LayoutINS5_IJNSA_ILi2EEESC_SC_EEENS5_IJSC_NSA_ILi0EEESX_EEEEENS5_IJNS4_10UnderscoreES10_S10_EEEEENS4_23SM90_TMA_LOAD_MULTICASTENS4_14ComposedLayoutINS4_7SwizzleILi1ELi4ELi3EEENS4_18smem_ptr_flag_bitsILi8EEENSU_INS5_IJNSA_ILi8EEESI_EEENS5_IJSI_SC_EEEEEEEvNS4_8identityES13_S1D_vS1E_EENS_8epilogue10collective6detail29Sm90TmaWarpSpecializedAdapterINS1H_15DefaultEpilogueISK_SL_SL_NS1G_6thread17LinearCombinationISK_Li1EffLNS1L_9ScaleType4KindE0ELNS_15FloatRoundStyleE2ESK_EENS1_15EpilogueDefaultEEEEEvvEEEEvNT_6ParamsE)
        /*06f8*/ 	.short	0x0210
        /*06fa*/ 	.short	0x0470


	//----- nvinfo : EIATTR_SW_WAR
	.align		4
.L_36:
        /*06fc*/ 	.byte	0x04, 0x36
        /*06fe*/ 	.short	(.L_38 - .L_37)
.L_37:
        /*0700*/ 	.word	0x00000008
.L_38:


//--------------------- .nv.callgraph             --------------------------
	.section	.nv.callgraph,"",@"SHT_CUDA_CALLGRAPH"
	.align	4
	.sectionentsize	8
	.align		4
        /*0000*/ 	.word	0x00000000
	.align		4
        /*0004*/ 	.word	0xffffffff
	.align		4
        /*0008*/ 	.word	0x00000000
	.align		4
        /*000c*/ 	.word	0xfffffffe
	.align		4
        /*0010*/ 	.word	0x00000000
	.align		4
        /*0014*/ 	.word	0xfffffffd
	.align		4
        /*0018*/ 	.word	0x00000000
	.align		4
        /*001c*/ 	.word	0xfffffffc


//--------------------- .nv.constant4             --------------------------
	.section	.nv.constant4,"a",@progbits
	.align	8
	.align		8
.nv.constant4:
        /*0000*/ 	.dword	_ZN40_INTERNAL_faac6043_4_k_cu_c86dcf6a_290834cuda3std3__45__cpo5beginE
	.align		8
        /*0008*/ 	.dword	_ZN40_INTERNAL_faac6043_4_k_cu_c86dcf6a_290834cuda3std3__45__cpo3endE
	.align		8
        /*0010*/ 	.dword	_ZN40_INTERNAL_faac6043_4_k_cu_c86dcf6a_290834cuda3std3__45__cpo6cbeginE
	.align		8
        /*0018*/ 	.dword	_ZN40_INTERNAL_faac6043_4_k_cu_c86dcf6a_290834cuda3std3__45__cpo4cendE
	.align		8
        /*0020*/ 	.dword	_ZN40_INTERNAL_faac6043_4_k_cu_c86dcf6a_290834cuda3std3__442_GLOBAL__N__faac6043_4_k_cu_c86dcf6a_290836ignoreE
	.align		8
        /*0028*/ 	.dword	_ZN40_INTERNAL_faac6043_4_k_cu_c86dcf6a_290834cuda3std3__419piecewise_constructE
	.align		8
        /*0030*/ 	.dword	_ZN40_INTERNAL_faac6043_4_k_cu_c86dcf6a_290834cuda3std3__48in_placeE
	.align		8
        /*0038*/ 	.dword	_ZN40_INTERNAL_faac6043_4_k_cu_c86dcf6a_290834cuda3std6ranges3__45__cpo4swapE
	.align		8
        /*0040*/ 	.dword	_ZN40_INTERNAL_faac6043_4_k_cu_c86dcf6a_290834cuda3std6ranges3__45__cpo9iter_moveE
	.align		8
        /*0048*/ 	.dword	_ZN40_INTERNAL_faac6043_4_k_cu_c86dcf6a_290834cute7productE
	.align		8
        /*0050*/ 	.dword	_ZN40_INTERNAL_faac6043_4_k_cu_c86dcf6a_290834cute1_E


//--------------------- .text._ZN7cutlass13device_kernelINS_4gemm6kernel13GemmUniversalIN4cute5tupleIJiiiiEEENS1_10collective13CollectiveMmaINS1_37MainloopSm90TmaGmmaWarpSpecializedFP8ILi22ENS5_IJNS4_1CILi4EEESB_NSA_ILi1EEEEEENS1_35KernelTmaWarpSpecializedCooperativeEEENS5_IJNSA_ILi256EEENSA_ILi64EEENSA_ILi32EEEEEENS_12float_e5m2_tENS5_IJlSC_lEEESK_SL_NS4_8TiledMMAINS4_8MMA_AtomIJNS4_4SM904GMMA30MMA_64x64x32_F32E5M2E5M2_SS_TNILNSP_7ScaleInE1ELSR_1EEEEEENS4_6LayoutINS5_IJNSA_ILi2EEESC_SC_EEENS5_IJSC_NSA_ILi0EEESX_EEEEENS5_IJNS4_10UnderscoreES10_S10_EEEEENS4_23SM90_TMA_LOAD_MULTICASTENS4_14ComposedLayoutINS4_7SwizzleILi1ELi4ELi3EEENS4_18smem_ptr_flag_bitsILi8EEENSU_INS5_IJNSA_ILi8EEESI_EEENS5_IJSI_SC_EEEEEEEvNS4_8identityES13_S1D_vS1E_EENS_8epilogue10collective6detail29Sm90TmaWarpSpecializedAdapterINS1H_15DefaultEpilogueISK_SL_SL_NS1G_6thread17LinearCombinationISK_Li1EffLNS1L_9ScaleType4KindE0ELNS_15FloatRoundStyleE2ESK_EENS1_15EpilogueDefaultEEEEEvvEEEEvNT_6ParamsE --------------------------
	.section	.text._ZN7cutlass13device_kernelINS_4gemm6kernel13GemmUniversalIN4cute5tupleIJiiiiEEENS1_10collective13CollectiveMmaINS1_37MainloopSm90TmaGmmaWarpSpecializedFP8ILi22ENS5_IJNS4_1CILi4EEESB_NSA_ILi1EEEEEENS1_35KernelTmaWarpSpecializedCooperativeEEENS5_IJNSA_ILi256EEENSA_ILi64EEENSA_ILi32EEEEEENS_12float_e5m2_tENS5_IJlSC_lEEESK_SL_NS4_8TiledMMAINS4_8MMA_AtomIJNS4_4SM904GMMA30MMA_64x64x32_F32E5M2E5M2_SS_TNILNSP_7ScaleInE1ELSR_1EEEEEENS4_6LayoutINS5_IJNSA_ILi2EEESC_SC_EEENS5_IJSC_NSA_ILi0EEESX_EEEEENS5_IJNS4_10UnderscoreES10_S10_EEEEENS4_23SM90_TMA_LOAD_MULTICASTENS4_14ComposedLayoutINS4_7SwizzleILi1ELi4ELi3EEENS4_18smem_ptr_flag_bitsILi8EEENSU_INS5_IJNSA_ILi8EEESI_EEENS5_IJSI_SC_EEEEEEEvNS4_8identityES13_S1D_vS1E_EENS_8epilogue10collective6detail29Sm90TmaWarpSpecializedAdapterINS1H_15DefaultEpilogueISK_SL_SL_NS1G_6thread17LinearCombinationISK_Li1EffLNS1L_9ScaleType4KindE0ELNS_15FloatRoundStyleE2ESK_EENS1_15EpilogueDefaultEEEEEvvEEEEvNT_6ParamsE,"ax",@progbits
	.align	128
.text._ZN7cutlass13device_kernelINS_4gemm6kernel13GemmUniversalIN4cute5tupleIJiiiiEEENS1_10collective13CollectiveMmaINS1_37MainloopSm90TmaGmmaWarpSpecializedFP8ILi22ENS5_IJNS4_1CILi4EEESB_NSA_ILi1EEEEEENS1_35KernelTmaWarpSpecializedCooperativeEEENS5_IJNSA_ILi256EEENSA_ILi64EEENSA_ILi32EEEEEENS_12float_e5m2_tENS5_IJlSC_lEEESK_SL_NS4_8TiledMMAINS4_8MMA_AtomIJNS4_4SM904GMMA30MMA_64x64x32_F32E5M2E5M2_SS_TNILNSP_7ScaleInE1ELSR_1EEEEEENS4_6LayoutINS5_IJNSA_ILi2EEESC_SC_EEENS5_IJSC_NSA_ILi0EEESX_EEEEENS5_IJNS4_10UnderscoreES10_S10_EEEEENS4_23SM90_TMA_LOAD_MULTICASTENS4_14ComposedLayoutINS4_7SwizzleILi1ELi4ELi3EEENS4_18smem_ptr_flag_bitsILi8EEENSU_INS5_IJNSA_ILi8EEESI_EEENS5_IJSI_SC_EEEEEEEvNS4_8identityES13_S1D_vS1E_EENS_8epilogue10collective6detail29Sm90TmaWarpSpecializedAdapterINS1H_15DefaultEpilogueISK_SL_SL_NS1G_6thread17LinearCombinationISK_Li1EffLNS1L_9ScaleType4KindE0ELNS_15FloatRoundStyleE2ESK_EENS1_15EpilogueDefaultEEEEEvvEEEEvNT_6ParamsE:
        .type           _ZN7cutlass13device_kernelINS_4gemm6kernel13GemmUniversalIN4cute5tupleIJiiiiEEENS1_10collective13CollectiveMmaINS1_37MainloopSm90TmaGmmaWarpSpecializedFP8ILi22ENS5_IJNS4_1CILi4EEESB_NSA_ILi1EEEEEENS1_35KernelTmaWarpSpecializedCooperativeEEENS5_IJNSA_ILi256EEENSA_ILi64EEENSA_ILi32EEEEEENS_12float_e5m2_tENS5_IJlSC_lEEESK_SL_NS4_8TiledMMAINS4_8MMA_AtomIJNS4_4SM904GMMA30MMA_64x64x32_F32E5M2E5M2_SS_TNILNSP_7ScaleInE1ELSR_1EEEEEENS4_6LayoutINS5_IJNSA_ILi2EEESC_SC_EEENS5_IJSC_NSA_ILi0EEESX_EEEEENS5_IJNS4_10UnderscoreES10_S10_EEEEENS4_23SM90_TMA_LOAD_MULTICASTENS4_14ComposedLayoutINS4_7SwizzleILi1ELi4ELi3EEENS4_18smem_ptr_flag_bitsILi8EEENSU_INS5_IJNSA_ILi8EEESI_EEENS5_IJSI_SC_EEEEEEEvNS4_8identityES13_S1D_vS1E_EENS_8epilogue10collective6detail29Sm90TmaWarpSpecializedAdapterINS1H_15DefaultEpilogueISK_SL_SL_NS1G_6thread17LinearCombinationISK_Li1EffLNS1L_9ScaleType4KindE0ELNS_15FloatRoundStyleE2ESK_EENS1_15EpilogueDefaultEEEEEvvEEEEvNT_6ParamsE,@function
        .size           _ZN7cutlass13device_kernelINS_4gemm6kernel13GemmUniversalIN4cute5tupleIJiiiiEEENS1_10collective13CollectiveMmaINS1_37MainloopSm90TmaGmmaWarpSpecializedFP8ILi22ENS5_IJNS4_1CILi4EEESB_NSA_ILi1EEEEEENS1_35KernelTmaWarpSpecializedCooperativeEEENS5_IJNSA_ILi256EEENSA_ILi64EEENSA_ILi32EEEEEENS_12float_e5m2_tENS5_IJlSC_lEEESK_SL_NS4_8TiledMMAINS4_8MMA_AtomIJNS4_4SM904GMMA30MMA_64x64x32_F32E5M2E5M2_SS_TNILNSP_7ScaleInE1ELSR_1EEEEEENS4_6LayoutINS5_IJNSA_ILi2EEESC_SC_EEENS5_IJSC_NSA_ILi0EEESX_EEEEENS5_IJNS4_10UnderscoreES10_S10_EEEEENS4_23SM90_TMA_LOAD_MULTICASTENS4_14ComposedLayoutINS4_7SwizzleILi1ELi4ELi3EEENS4_18smem_ptr_flag_bitsILi8EEENSU_INS5_IJNSA_ILi8EEESI_EEENS5_IJSI_SC_EEEEEEEvNS4_8identityES13_S1D_vS1E_EENS_8epilogue10collective6detail29Sm90TmaWarpSpecializedAdapterINS1H_15DefaultEpilogueISK_SL_SL_NS1G_6thread17LinearCombinationISK_Li1EffLNS1L_9ScaleType4KindE0ELNS_15FloatRoundStyleE2ESK_EENS1_15EpilogueDefaultEEEEEvvEEEEvNT_6ParamsE,(.L_x_243 - _ZN7cutlass13device_kernelINS_4gemm6kernel13GemmUniversalIN4cute5tupleIJiiiiEEENS1_10collective13CollectiveMmaINS1_37MainloopSm90TmaGmmaWarpSpecializedFP8ILi22ENS5_IJNS4_1CILi4EEESB_NSA_ILi1EEEEEENS1_35KernelTmaWarpSpecializedCooperativeEEENS5_IJNSA_ILi256EEENSA_ILi64EEENSA_ILi32EEEEEENS_12float_e5m2_tENS5_IJlSC_lEEESK_SL_NS4_8TiledMMAINS4_8MMA_AtomIJNS4_4SM904GMMA30MMA_64x64x32_F32E5M2E5M2_SS_TNILNSP_7ScaleInE1ELSR_1EEEEEENS4_6LayoutINS5_IJNSA_ILi2EEESC_SC_EEENS5_IJSC_NSA_ILi0EEESX_EEEEENS5_IJNS4_10UnderscoreES10_S10_EEEEENS4_23SM90_TMA_LOAD_MULTICASTENS4_14ComposedLayoutINS4_7SwizzleILi1ELi4ELi3EEENS4_18smem_ptr_flag_bitsILi8EEENSU_INS5_IJNSA_ILi8EEESI_EEENS5_IJSI_SC_EEEEEEEvNS4_8identityES13_S1D_vS1E_EENS_8epilogue10collective6detail29Sm90TmaWarpSpecializedAdapterINS1H_15DefaultEpilogueISK_SL_SL_NS1G_6thread17LinearCombinationISK_Li1EffLNS1L_9ScaleType4KindE0ELNS_15FloatRoundStyleE2ESK_EENS1_15EpilogueDefaultEEEEEvvEEEEvNT_6ParamsE)
        .other          _ZN7cutlass13device_kernelINS_4gemm6kernel13GemmUniversalIN4cute5tupleIJiiiiEEENS1_10collective13CollectiveMmaINS1_37MainloopSm90TmaGmmaWarpSpecializedFP8ILi22ENS5_IJNS4_1CILi4EEESB_NSA_ILi1EEEEEENS1_35KernelTmaWarpSpecializedCooperativeEEENS5_IJNSA_ILi256EEENSA_ILi64EEENSA_ILi32EEEEEENS_12float_e5m2_tENS5_IJlSC_lEEESK_SL_NS4_8TiledMMAINS4_8MMA_AtomIJNS4_4SM904GMMA30MMA_64x64x32_F32E5M2E5M2_SS_TNILNSP_7ScaleInE1ELSR_1EEEEEENS4_6LayoutINS5_IJNSA_ILi2EEESC_SC_EEENS5_IJSC_NSA_ILi0EEESX_EEEEENS5_IJNS4_10UnderscoreES10_S10_EEEEENS4_23SM90_TMA_LOAD_MULTICASTENS4_14ComposedLayoutINS4_7SwizzleILi1ELi4ELi3EEENS4_18smem_ptr_flag_bitsILi8EEENSU_INS5_IJNSA_ILi8EEESI_EEENS5_IJSI_SC_EEEEEEEvNS4_8identityES13_S1D_vS1E_EENS_8epilogue10collective6detail29Sm90TmaWarpSpecializedAdapterINS1H_15DefaultEpilogueISK_SL_SL_NS1G_6thread17LinearCombinationISK_Li1EffLNS1L_9ScaleType4KindE0ELNS_15FloatRoundStyleE2ESK_EENS1_15EpilogueDefaultEEEEEvvEEEEvNT_6ParamsE,@"STO_CUDA_ENTRY STV_DEFAULT"
_ZN7cutlass13device_kernelINS_4gemm6kernel13GemmUniversalIN4cute5tupleIJiiiiEEENS1_10collective13CollectiveMmaINS1_37MainloopSm90TmaGmmaWarpSpecializedFP8ILi22ENS5_IJNS4_1CILi4EEESB_NSA_ILi1EEEEEENS1_35KernelTmaWarpSpecializedCooperativeEEENS5_IJNSA_ILi256EEENSA_ILi64EEENSA_ILi32EEEEEENS_12float_e5m2_tENS5_IJlSC_lEEESK_SL_NS4_8TiledMMAINS4_8MMA_AtomIJNS4_4SM904GMMA30MMA_64x64x32_F32E5M2E5M2_SS_TNILNSP_7ScaleInE1ELSR_1EEEEEENS4_6LayoutINS5_IJNSA_ILi2EEESC_SC_EEENS5_IJSC_NSA_ILi0EEESX_EEEEENS5_IJNS4_10UnderscoreES10_S10_EEEEENS4_23SM90_TMA_LOAD_MULTICASTENS4_14ComposedLayoutINS4_7SwizzleILi1ELi4ELi3EEENS4_18smem_ptr_flag_bitsILi8EEENSU_INS5_IJNSA_ILi8EEESI_EEENS5_IJSI_SC_EEEEEEEvNS4_8identityES13_S1D_vS1E_EENS_8epilogue10collective6detail29Sm90TmaWarpSpecializedAdapterINS1H_15DefaultEpilogueISK_SL_SL_NS1G_6thread17LinearCombinationISK_Li1EffLNS1L_9ScaleType4KindE0ELNS_15FloatRoundStyleE2ESK_EENS1_15EpilogueDefaultEEEEEvvEEEEvNT_6ParamsE:
[----:B------:R-:W-:Y:S01]  /*0000*/  LDC R1, c[0x0][0x28] ;  /* 0x00000a00ff017b82 */ /* 0x000fe20000000800 */
[----:B------:R-:W0:Y:S01]  /*0010*/  S2R R0, SR_TID.X ;  /* 0x0000000000007919 */ /* 0x000e220000002100 */
[----:B------:R-:W-:Y:S01]  /*0020*/  ELECT P0, URZ, PT ;  /* 0x00000000003f782f */ /* 0x000fe20003800000 */
[----:B------:R-:W-:Y:S01]  /*0030*/  BSSY B0, `(.L_x_0) ;  /* 0x000000f000007945 */ /* 0x000fe20003800000 */
[--C-:B0-----:R-:W-:Y:S02]  /*0040*/  SHF.R.U32.HI R2, RZ, 0x5, R0.reuse ;  /* 0x00000005ff027819 */ /* 0x101fe40000011600 */
[----:B------:R-:W-:-:S03]  /*0050*/  SHF.R.U32.HI R3, RZ, 0x7, R0 ;  /* 0x00000007ff037819 */ /* 0x000fc60000011600 */
[----:B------:R-:W0:Y:S04]  /*0060*/  SHFL.IDX PT, R7, R2, RZ, 0x1f ;  /* 0x00001fff02077589 */ /* 0x000e2800000e0000 */
[----:B------:R-:W1:Y:S01]  /*0070*/  SHFL.IDX PT, R3, R3, RZ, 0x1f ;  /* 0x00001fff03037589 */ /* 0x000e6200000e0000 */
[----:B0-----:R-:W-:-:S13]  /*0080*/  ISETP.NE.OR P0, PT, R7, RZ, !P0 ;  /* 0x000000ff0700720c */ /* 0x001fda0004705670 */
[----:B-1----:R-:W-:Y:S05]  /*0090*/  @P0 BRA `(.L_x_1) ;  /* 0x0000000000200947 */ /* 0x002fea0003800000 */
[----:B------:R-:W-:Y:S02]  /*00a0*/  ULDC.64 UR4, c[0x0][0x198] ;  /* 0x0000660000047ab9 */ /* 0x000fe40000000a00 */
[----:B------:R-:W-:Y:S02]  /*00b0*/  UIADD3 UR6, UP0, UR4, 0xf0, URZ ;  /* 0x000000f004067890 */ /* 0x000fe4000ff1e03f */
[----:B------:R-:W-:Y:S02]  /*00c0*/  UIADD3 UR4, UP1, UR4, 0x1f0, URZ ;  /* 0x000001f004047890 */ /* 0x000fe4000ff3e03f */
[----:B------:R-:W-:Y:S02]  /*00d0*/  UIADD3.X UR7, URZ, UR5, URZ, UP0, !UPT ;  /* 0x000000053f077290 */ /* 0x000fe400087fe43f */
[----:B------:R-:W-:-:S07]  /*00e0*/  UIADD3.X UR5, URZ, UR5, URZ, UP1, !UPT ;  /* 0x000000053f057290 */ /* 0x000fce0008ffe43f */
[----:B------:R0:W-:Y:S02]  /*00f0*/  UTMACCTL.PF [UR6] ;  /* 0x00000000060079b9 */ /* 0x0001e40008040000 */
[----:B------:R0:W-:Y:S02]  /*0100*/  UTMACCTL.PF [UR4] ;  /* 0x00000000040079b9 */ /* 0x0001e40008040000 */
[----:B0-----:R-:W-:Y:S01]  /*0110*/  NOP ;  /* 0x0000000000007918 */ /* 0x001fe20000000000 */
.L_x_1:
[----:B------:R-:W-:Y:S05]  /*0120*/  BSYNC B0 ;  /* 0x0000000000007941 */ /* 0x000fea0003800000 */
.L_x_0:
[----:B------:R-:W0:Y:S02]  /*0130*/  SHFL.IDX PT, R4, R2, RZ, 0x1f ;  /* 0x00001fff02047589 */ /* 0x000e2400000e0000 */
[----:B0-----:R-:W-:-:S13]  /*0140*/  ISETP.NE.AND P0, PT, R4, RZ, PT ;  /* 0x000000ff0400720c */ /* 0x001fda0003f05270 */
[----:B------:R-:W-:Y:S05]  /*0150*/  @P0 BRA `(.L_x_2) ;  /* 0x0000000000f40947 */ /* 0x000fea0003800000 */
[----:B------:R-:W-:Y:S01]  /*0160*/  ELECT P0, URZ, PT ;  /* 0x00000000003f782f */ /* 0x000fe20003800000 */
[----:B------:R-:W-:-:S12]  /*0170*/  BSSY B0, `(.L_x_2) ;  /* 0x000003b000007945 */ /* 0x000fd80003800000 */
[----:B------:R-:W-:Y:S05]  /*0180*/  @!P0 BRA `(.L_x_3) ;  /* 0x0000000000e48947 */ /* 0x000fea0003800000 */
[----:B------:R-:W0:Y:S01]  /*0190*/  S2UR UR8, SR_CgaCtaId ;  /* 0x00000000000879c3 */ /* 0x000e220000008800 */
[----:B------:R-:W-:Y:S01]  /*01a0*/  UMOV UR4, 0x400 ;  /* 0x0000040000047882 */ /* 0x000fe20000000000 */
[----:B------:R-:W-:Y:S01]  /*01b0*/  UMOV UR5, 0x1 ;  /* 0x0000000100057882 */ /* 0x000fe20000000000 */
[----:B------:R-:W-:Y:S02]  /*01c0*/  UMOV UR6, 0xe ;  /* 0x0000000e00067882 */ /* 0x000fe40000000000 */
[----:B------:R-:W-:-:S04]  /*01d0*/  UIADD3 UR6, -UR6, 0x100000, URZ ;  /* 0x0010000006067890 */ /* 0x000fc8000fffe13f */
[----:B------:R-:W-:Y:S02]  /*01e0*/  USHF.L.U32 UR7, UR6, 0xb, URZ ;  /* 0x0000000b06077899 */ /* 0x000fe4000800063f */
[----:B------:R-:W-:Y:S02]  /*01f0*/  USHF.L.U32 UR6, UR6, 0x1, URZ ;  /* 0x0000000106067899 */ /* 0x000fe4000800063f */
[----:B0-----:R-:W-:Y:S02]  /*0200*/  ULEA UR8, UR8, UR4, 0x18 ;  /* 0x0000000408087291 */ /* 0x001fe4000f8ec03f */
[----:B------:R-:W-:-:S04]  /*0210*/  UIADD3 UR4, -UR5, 0x100000, URZ ;  /* 0x0010000005047890 */ /* 0x000fc8000fffe13f */
[----:B------:R-:W-:Y:S02]  /*0220*/  USHF.L.U32 UR5, UR4, 0xb, URZ ;  /* 0x0000000b04057899 */ /* 0x000fe4000800063f */
[----:B------:R-:W-:Y:S01]  /*0230*/  USHF.L.U32 UR4, UR4, 0x1, URZ ;  /* 0x0000000104047899 */ /* 0x000fe2000800063f */
[----:B------:R-:W0:Y:S11]  /*0240*/  FENCE.VIEW.ASYNC.S ;  /* 0x00000000000073c6 */ /* 0x000e360000000000 */
[----:B0-----:R0:W1:Y:S01]  /*0250*/  SYNCS.EXCH.64 URZ, [UR8], UR4 ;  /* 0x00000004083f75b2 */ /* 0x0010620008000100 */
[----:B------:R0:W2:Y:S01]  /*0260*/  SYNCS.EXCH.64 URZ, [UR8+0xb0], UR6 ;  /* 0x0000b006083f75b2 */ /* 0x0000a20008000100 */
[----:B------:R0:W3:Y:S01]  /*0270*/  SYNCS.EXCH.64 URZ, [UR8+0x8], UR4 ;  /* 0x00000804083f75b2 */ /* 0x0000e20008000100 */
[----:B------:R0:W4:Y:S01]  /*0280*/  SYNCS.EXCH.64 URZ, [UR8+0xb8], UR6 ;  /* 0x0000b806083f75b2 */ /* 0x0001220008000100 */
[----:B------:R0:W0:Y:S01]  /*0290*/  SYNCS.EXCH.64 URZ, [UR8+0x10], UR4 ;  /* 0x00001004083f75b2 */ /* 0x0000220008000100 */
        /* <DEDUP_REMOVED lines=39> */
[----:B-1234-:R-:W-:Y:S01]  /*0510*/  NOP ;  /* 0x0000000000007918 */ /* 0x01efe20000000000 */
.L_x_3:
[----:B0-----:R-:W-:Y:S05]  /*0520*/  BSYNC B0 ;  /* 0x0000000000007941 */ /* 0x001fea0003800000 */
.L_x_2:
[----:B------:R-:W-:Y:S01]  /*0530*/  SHF.R.S32.HI R5, RZ, 0x1f, R0 ;  /* 0x0000001fff057819 */ /* 0x000fe20000011400 */
[----:B------:R-:W0:Y:S01]  /*0540*/  SHFL.IDX PT, R2, R2, RZ, 0x1f ;  /* 0x00001fff02027589 */ /* 0x000e2200000e0000 */
[----:B------:R-:W1:Y:S01]  /*0550*/  S2UR UR8, SR_CTAID.X ;  /* 0x00000000000879c3 */ /* 0x000e620000002500 */
[----:B------:R-:W-:Y:S02]  /*0560*/  ELECT P0, URZ, PT ;  /* 0x00000000003f782f */ /* 0x000fe40003800000 */
[----:B------:R-:W-:Y:S01]  /*0570*/  LEA.HI R5, R5, R0, RZ, 0x7 ;  /* 0x0000000005057211 */ /* 0x000fe200078f38ff */
[----:B------:R-:W2:Y:S01]  /*0580*/  S2R R8, SR_CTAID.Y ;  /* 0x0000000000087919 */ /* 0x000ea20000002600 */
[----:B------:R-:W-:Y:S01]  /*0590*/  SHF.R.S32.HI R13, RZ, 0x1f, R4 ;  /* 0x0000001fff0d7819 */ /* 0x000fe20000011404 */
[----:B------:R-:W-:Y:S01]  /*05a0*/  ULDC UR4, c[0x0][0x150] ;  /* 0x0000540000047ab9 */ /* 0x000fe20000000800 */
[----:B------:R-:W-:Y:S01]  /*05b0*/  LOP3.LUT R5, R5, 0xffffff80, RZ, 0xc0, !PT ;  /* 0xffffff8005057812 */ /* 0x000fe200078ec0ff */
[----:B------:R-:W-:Y:S01]  /*05c0*/  VIADD R16, R3, 0xffffffff ;  /* 0xffffffff03107836 */ /* 0x000fe20000000000 */
[----:B------:R-:W-:Y:S01]  /*05d0*/  LEA.HI R13, R13, R4, RZ, 0x2 ;  /* 0x000000040d0d7211 */ /* 0x000fe200078f10ff */
[----:B------:R-:W3:Y:S01]  /*05e0*/  LDC R12, c[0x0][0x144] ;  /* 0x00005100ff0c7b82 */ /* 0x000ee20000000800 */
[----:B------:R-:W-:Y:S01]  /*05f0*/  NOP ;  /* 0x0000000000007918 */ /* 0x000fe20000000000 */
[----:B------:R-:W-:Y:S01]  /*0600*/  IMAD.IADD R5, R0, 0x1, -R5 ;  /* 0x0000000100057824 */ /* 0x000fe200078e0a05 */
[----:B------:R-:W-:Y:S01]  /*0610*/  LOP3.LUT R13, R13, 0x3ffffffc, RZ, 0xc0, !PT ;  /* 0x3ffffffc0d0d7812 */ /* 0x000fe200078ec0ff */
[----:B------:R-:W-:Y:S01]  /*0620*/  NOP ;  /* 0x0000000000007918 */ /* 0x000fe20000000000 */
[----:B------:R-:W-:-:S02]  /*0630*/  ISETP.GE.U32.AND P6, PT, R16, 0x2, PT ;  /* 0x000000021000780c */ /* 0x000fc40003fc6070 */
[----:B------:R-:W-:Y:S01]  /*0640*/  SHF.R.S32.HI R6, RZ, 0x1f, R5 ;  /* 0x0000001fff067819 */ /* 0x000fe20000011405 */
[----:B------:R-:W-:Y:S01]  /*0650*/  IMAD.IADD R4, R4, 0x1, -R13 ;  /* 0x0000000104047824 */ /* 0x000fe200078e0a0d */
[----:B------:R-:W4:Y:S01]  /*0660*/  LDC R14, c[0x0][0x140] ;  /* 0x00005000ff0e7b82 */ /* 0x000f220000000800 */
[----:B------:R-:W-:Y:S02]  /*0670*/  ISETP.NE.AND P4, PT, R3, RZ, PT ;  /* 0x000000ff0300720c */ /* 0x000fe40003f85270 */
[----:B------:R-:W-:Y:S02]  /*0680*/  LEA.HI R6, R6, R5, RZ, 0x3 ;  /* 0x0000000506067211 */ /* 0x000fe400078f18ff */
[----:B0-----:R-:W-:Y:S02]  /*0690*/  ISETP.NE.OR P0, PT, R2, RZ, !P0 ;  /* 0x000000ff0200720c */ /* 0x001fe40004705670 */
[--C-:B------:R-:W-:Y:S02]  /*06a0*/  SHF.R.S32.HI R2, RZ, 0x3, R6.reuse ;  /* 0x00000003ff027819 */ /* 0x100fe40000011406 */
[----:B------:R-:W-:-:S02]  /*06b0*/  SHF.R.S32.HI R11, RZ, 0x1f, R6 ;  /* 0x0000001fff0b7819 */ /* 0x000fc40000011406 */
[----:B-1----:R-:W-:Y:S02]  /*06c0*/  I2FP.F32.U32 R6, UR8 ;  /* 0x0000000800067c45 */ /* 0x002fe40008201000 */
[----:B------:R-:W-:-:S03]  /*06d0*/  LEA.HI R11, R11, R2, RZ, 0x2 ;  /* 0x000000020b0b7211 */ /* 0x000fc600078f10ff */
[----:B------:R-:W-:Y:S01]  /*06e0*/  FMUL R6, R6, UR4 ;  /* 0x0000000406067c20 */ /* 0x000fe20008400000 */
[----:B------:R-:W-:Y:S01]  /*06f0*/  LOP3.LUT R11, R11, 0xfffffffc, RZ, 0xc0, !PT ;  /* 0xfffffffc0b0b7812 */ /* 0x000fe200078ec0ff */
[----:B------:R-:W-:Y:S01]  /*0700*/  VOTEU.ALL UP0, P0 ;  /* 0x00000000003f7886 */ /* 0x000fe20000000000 */
[----:B------:R-:W-:Y:S01]  /*0710*/  ULDC UR4, c[0x0][0x154] ;  /* 0x0000550000047ab9 */ /* 0x000fe20000000800 */
[----:B------:R-:W-:Y:S02]  /*0720*/  VOTEU.ALL UP1, P0 ;  /* 0x00000000003f7886 */ /* 0x000fe40000020000 */
[----:B------:R-:W-:Y:S01]  /*0730*/  IMAD.IADD R11, R2, 0x1, -R11 ;  /* 0x00000001020b7824 */ /* 0x000fe200078e0a0b */
[----:B------:R-:W0:Y:S01]  /*0740*/  F2I.U32.TRUNC.NTZ R6, R6 ;  /* 0x0000000600067305 */ /* 0x000e22000020f000 */
[----:B--2---:R-:W-:Y:S01]  /*0750*/  I2FP.F32.U32 R2, R8 ;  /* 0x0000000800027245 */ /* 0x004fe20000201000 */
[----:B------:R-:W1:Y:S01]  /*0760*/  @!UP0 S2UR UR7, SR_CgaCtaId ;  /* 0x00000000000789c3 */ /* 0x000e620000008800 */
[----:B------:R-:W-:Y:S01]  /*0770*/  IMAD R4, R4, 0x4, R11 ;  /* 0x0000000404047824 */ /* 0x000fe200078e020b */
[----:B------:R-:W-:Y:S01]  /*0780*/  @!UP0 UMOV UR6, 0x400 ;  /* 0x0000040000068882 */ /* 0x000fe20000000000 */
[----:B----4-:R-:W-:Y:S01]  /*0790*/  ISETP.EQ.U32.AND P2, PT, R14, 0x1, PT ;  /* 0x000000010e00780c */ /* 0x010fe20003f42070 */
[----:B------:R-:W-:Y:S01]  /*07a0*/  FMUL R10, R2, UR4 ;  /* 0x00000004020a7c20 */ /* 0x000fe20008400000 */
[----:B------:R-:W-:Y:S01]  /*07b0*/  SHF.R.S32.HI R2, RZ, 0x1f, R7 ;  /* 0x0000001fff027819 */ /* 0x000fe20000011407 */
[----:B------:R-:W-:Y:S01]  /*07c0*/  UMOV UR4, 0x20 ;  /* 0x0000002000047882 */ /* 0x000fe20000000000 */
[----:B------:R-:W-:Y:S01]  /*07d0*/  SHF.R.S32.HI R11, RZ, 0x1f, R4 ;  /* 0x0000001fff0b7819 */ /* 0x000fe20000011404 */
[----:B------:R-:W-:-:S04]  /*07e0*/  @!UP0 UIADD3 UR4, -UR4, 0x100000, URZ ;  /* 0x0010000004048890 */ /* 0x000fc8000fffe13f */
[----:B------:R-:W-:Y:S02]  /*07f0*/  @!UP0 USHF.L.U32 UR5, UR4, 0xb, URZ ;  /* 0x0000000b04058899 */ /* 0x000fe4000800063f */
[----:B------:R-:W-:Y:S01]  /*0800*/  @!UP0 USHF.L.U32 UR4, UR4, 0x1, URZ ;  /* 0x0000000104048899 */ /* 0x000fe2000800063f */
[----:B------:R-:W-:Y:S01]  /*0810*/  LEA.HI R2, R2, R7, RZ, 0x2 ;  /* 0x0000000702027211 */ /* 0x000fe200078f10ff */
[----:B------:R-:W2:Y:S01]  /*0820*/  F2I.U32.TRUNC.NTZ R10, R10 ;  /* 0x0000000a000a7305 */ /* 0x000ea2000020f000 */
[----:B------:R-:W-:Y:S01]  /*0830*/  LEA.HI R11, R11, R4, RZ, 0x2 ;  /* 0x000000040b0b7211 */ /* 0x000fe200078f10ff */
[----:B0-----:R-:W-:Y:S01]  /*0840*/  IMAD.MOV R13, RZ, RZ, -R6 ;  /* 0x000000ffff0d7224 */ /* 0x001fe200078e0a06 */
[----:B------:R-:W-:Y:S02]  /*0850*/  LOP3.LUT R2, R2, 0xfffffffc, RZ, 0xc0, !PT ;  /* 0xfffffffc02027812 */ /* 0x000fe400078ec0ff */
[----:B------:R-:W-:Y:S01]  /*0860*/  LOP3.LUT R11, R11, 0xfffffffc, RZ, 0xc0, !PT ;  /* 0xfffffffc0b0b7812 */ /* 0x000fe200078ec0ff */
[----:B---3--:R-:W-:-:S02]  /*0870*/  IMAD R12, R12, R13, UR8 ;  /* 0x000000080c0c7e24 */ /* 0x008fc4000f8e020d */
[----:B------:R-:W0:Y:S01]  /*0880*/  LDC R13, c[0x0][0x148] ;  /* 0x00005200ff0d7b82 */ /* 0x000e220000000800 */
[----:B------:R-:W-:Y:S02]  /*0890*/  IMAD.IADD R7, R7, 0x1, -R2 ;  /* 0x0000000107077824 */ /* 0x000fe400078e0a02 */
[C---:B------:R-:W-:Y:S01]  /*08a0*/  IMAD.IADD R11, R4.reuse, 0x1, -R11 ;  /* 0x00000001040b7824 */ /* 0x040fe200078e0a0b */
[----:B-1----:R-:W-:Y:S01]  /*08b0*/  @!UP0 ULEA UR6, UR7, UR6, 0x18 ;  /* 0x0000000607068291 */ /* 0x002fe2000f8ec03f */
[----:B--2---:R-:W-:Y:S01]  /*08c0*/  IMAD.MOV R20, RZ, RZ, -R10 ;  /* 0x000000ffff147224 */ /* 0x004fe200078e0a0a */
[----:B------:R-:W-:Y:S01]  /*08d0*/  ISETP.NE.AND P1, PT, R7, 0x3, PT ;  /* 0x000000030700780c */ /* 0x000fe20003f25270 */
[----:B------:R-:W-:Y:S01]  /*08e0*/  VOTEU.ALL UP0, P0 ;  /* 0x00000000003f7886 */ /* 0x000fe20000000000 */
[----:B------:R-:W-:Y:S01]  /*08f0*/  ISETP.NE.AND P3, PT, R11, R12, PT ;  /* 0x0000000c0b00720c */ /* 0x000fe20003f65270 */
[----:B------:R-:W-:Y:S01]  /*0900*/  IMAD.SHL.U32 R11, R4, 0x4, RZ ;  /* 0x00000004040b7824 */ /* 0x000fe200078e00ff */
[----:B------:R-:W-:Y:S01]  /*0910*/  LOP3.LUT P0, RZ, R5, 0x7, RZ, 0xc0, !PT ;  /* 0x0000000705ff7812 */ /* 0x000fe2000780c0ff */
[----:B------:R-:W-:Y:S01]  /*0920*/  IMAD.MOV.U32 R5, RZ, RZ, 0x1 ;  /* 0x00000001ff057424 */ /* 0x000fe200078e00ff */
[----:B------:R-:W-:-:S02]  /*0930*/  ISETP.EQ.OR P1, PT, R7, RZ, !P1 ;  /* 0x000000ff0700720c */ /* 0x000fc40004f22670 */
[----:B------:R-:W-:Y:S02]  /*0940*/  LOP3.LUT R6, R4, 0xc, R11, 0x78, !PT ;  /* 0x0000000c04067812 */ /* 0x000fe400078e780b */
[----:B------:R-:W-:Y:S01]  /*0950*/  ISETP.EQ.AND P1, PT, R3, RZ, P1 ;  /* 0x000000ff0300720c */ /* 0x000fe20000f22270 */
[----:B------:R-:W1:Y:S02]  /*0960*/  FENCE.VIEW.ASYNC.S ;  /* 0x00000000000073c6 */ /* 0x000e640000000000 */
[----:B-1----:R1:W2:Y:S01]  /*0970*/  @!UP0 SYNCS.EXCH.64 URZ, [UR6+0x170], UR4 ;  /* 0x00017004063f85b2 */ /* 0x0022a20008000100 */
[----:B------:R-:W-:Y:S02]  /*0980*/  ISETP.LT.U32.AND P0, PT, R6, 0x10, !P0 ;  /* 0x000000100600780c */ /* 0x000fe40004701070 */
[----:B------:R-:W-:Y:S02]  /*0990*/  SEL R4, RZ, 0x1, !P1 ;  /* 0x00000001ff047807 */ /* 0x000fe40004800000 */
[----:B------:R-:W-:Y:S01]  /*09a0*/  @P3 SHF.R.S32.HI R11, RZ, 0x1f, R6 ;  /* 0x0000001fff0b3819 */ /* 0x000fe20000011406 */
[----:B0-----:R-:W-:Y:S01]  /*09b0*/  IMAD R2, R13, R20, R8 ;  /* 0x000000140d027224 */ /* 0x001fe200078e0208 */
[----:B------:R-:W-:-:S02]  /*09c0*/  SEL R4, R4, 0x2, P6 ;  /* 0x0000000204047807 */ /* 0x000fc40003000000 */
[----:B------:R-:W-:-:S04]  /*09d0*/  @P3 LEA.HI R11, R11, R6, RZ, 0x2 ;  /* 0x000000060b0b3211 */ /* 0x000fc800078f10ff */
[----:B------:R-:W-:Y:S01]  /*09e0*/  @P3 SHF.R.S32.HI R11, RZ, 0x2, R11 ;  /* 0x00000002ff0b3819 */ /* 0x000fe2000001140b */
[----:B------:R1:W0:Y:S03]  /*09f0*/  @!UP1 SYNCS.EXCH.64 URZ, [UR6+0x178], UR4 ;  /* 0x00017804063f95b2 */ /* 0x0002260008000100 */
[----:B------:R-:W-:Y:S01]  /*0a00*/  @P3 ISETP.NE.AND P5, PT, R11, R2, PT ;  /* 0x000000020b00320c */ /* 0x000fe20003fa5270 */
[----:B------:R-:W-:Y:S01]  /*0a10*/  NOP ;  /* 0x0000000000007918 */ /* 0x000fe20000000000 */
[----:B------:R-:W-:Y:S02]  /*0a20*/  SEL R2, RZ, 0x1, !P0 ;  /* 0x00000001ff027807 */ /* 0x000fe40004000000 */
[----:B------:R-:W-:-:S04]  /*0a30*/  @P3 SEL R5, RZ, 0x1, P5 ;  /* 0x00000001ff053807 */ /* 0x000fc80002800000 */
[----:B------:R-:W-:Y:S01]  /*0a40*/  LOP3.LUT R5, R5, R2, RZ, 0xc0, !PT ;  /* 0x0000000205057212 */ /* 0x000fe200078ec0ff */
[----:B-12---:R-:W-:Y:S06]  /*0a50*/  @!P2 BRA `(.L_x_4) ;  /* 0x000000000008a947 */ /* 0x006fec0003800000 */
[----:B0-----:R-:W-:Y:S01]  /*0a60*/  UCGABAR_ARV ;  /* 0x00000000000079c7 */ /* 0x001fe20008000000 */
[----:B------:R-:W-:Y:S05]  /*0a70*/  BRA `(.L_x_5) ;  /* 0x0000000000047947 */ /* 0x000fea0003800000 */
.L_x_4:
[----:B0-----:R-:W-:Y:S01]  /*0a80*/  NOP ;  /* 0x0000000000007918 */ /* 0x001fe20000000000 */
.L_x_5:
[----:B------:R-:W0:Y:S01]  /*0a90*/  LDC R2, c[0x0][0x65c] ;  /* 0x00019700ff027b82 */ /* 0x000e220000000800 */
[----:B------:R-:W-:Y:S01]  /*0aa0*/  IMAD.MOV.U32 R3, RZ, RZ, RZ ;  /* 0x000000ffff037224 */ /* 0x000fe200078e00ff */
[----:B0-----:R-:W-:Y:S01]  /*0ab0*/  ISETP.NE.AND P3, PT, R2, 0x1, PT ;  /* 0x000000010200780c */ /* 0x001fe20003f65270 */
[----:B------:R-:W-:-:S12]  /*0ac0*/  IMAD.U32 R2, RZ, RZ, UR8 ;  /* 0x00000008ff027e24 */ /* 0x000fd8000f8e00ff */
[----:B------:R-:W0:Y:S01]  /*0ad0*/  @P3 LDC R15, c[0x0][0x10] ;  /* 0x00000400ff0f3b82 */ /* 0x000e220000000800 */
[----:B------:R-:W-:Y:S02]  /*0ae0*/  @P3 IMAD.MOV.U32 R9, RZ, RZ, RZ ;  /* 0x000000ffff093224 */ /* 0x000fe400078e00ff */
[----:B------:R-:W-:-:S05]  /*0af0*/  @P3 IMAD.MOV.U32 R17, RZ, RZ, RZ ;  /* 0x000000ffff113224 */ /* 0x000fca00078e00ff */
[----:B------:R-:W1:Y:S01]  /*0b00*/  @!P3 LDC R11, c[0x0][0xc] ;  /* 0x00000300ff0bbb82 */ /* 0x000e620000000800 */
[----:B0-----:R-:W-:-:S04]  /*0b10*/  @P3 IMAD.WIDE.U32 R14, R15, UR8, R8 ;  /* 0x000000080f0e3c25 */ /* 0x001fc8000f8e0008 */
[----:B-1----:R-:W-:-:S04]  /*0b20*/  @!P3 IMAD.WIDE.U32 R10, R8, R11, R2 ;  /* 0x0000000b080ab225 */ /* 0x002fc800078e0002 */
[----:B------:R-:W-:Y:S02]  /*0b30*/  @P3 IMAD.MOV.U32 R2, RZ, RZ, R14 ;  /* 0x000000ffff023224 */ /* 0x000fe400078e000e */
[----:B------:R-:W-:Y:S02]  /*0b40*/  @P3 IMAD.IADD R3, R15, 0x1, R17 ;  /* 0x000000010f033824 */ /* 0x000fe400078e0211 */
[----:B------:R-:W-:Y:S02]  /*0b50*/  @!P3 IMAD.MOV.U32 R2, RZ, RZ, R10 ;  /* 0x000000ffff02b224 */ /* 0x000fe400078e000a */
[----:B------:R-:W-:Y:S01]  /*0b60*/  @!P3 IMAD.MOV.U32 R3, RZ, RZ, R11 ;  /* 0x000000ffff03b224 */ /* 0x000fe200078e000b */
[----:B------:R-:W-:Y:S06]  /*0b70*/  @!P2 BRA `(.L_x_6) ;  /* 0x00000000000ca947 */ /* 0x000fec0003800000 */
[----:B------:R-:W-:Y:S01]  /*0b80*/  UCGABAR_WAIT ;  /* 0x0000000000007dc7 */ /* 0x000fe20008000000 */
[----:B------:R-:W-:Y:S01]  /*0b90*/  CCTL.IVALL ;  /* 0x00000000ff00798f */ /* 0x000fe20002000000 */
[----:B------:R-:W-:Y:S05]  /*0ba0*/  BRA `(.L_x_7) ;  /* 0x0000000000047947 */ /* 0x000fea0003800000 */
.L_x_6:
[----:B------:R-:W-:Y:S06]  /*0bb0*/  BAR.SYNC.DEFER_BLOCKING 0x0 ;  /* 0x0000000000007b1d */ /* 0x000fec0000010000 */
.L_x_7:
[----:B------:R-:W-:Y:S05]  /*0bc0*/  @!P4 BRA `(.L_x_8) ;  /* 0x00000074009cc947 */ /* 0x000fea0003800000 */
[----:B------:R-:W-:-:S13]  /*0bd0*/  ISETP.GT.U32.AND P0, PT, R16, 0x1, PT ;  /* 0x000000011000780c */ /* 0x000fda0003f04070 */
[----:B------:R-:W-:Y:S05]  /*0be0*/  @P0 EXIT ;  /* 0x000000000000094d */ /* 0x000fea0003800000 */
[----:B------:R-:W-:Y:S01]  /*0bf0*/  ULDC.64 UR4, c[0x0][0x650] ;  /* 0x0001940000047ab9 */ /* 0x000fe20000000a00 */
[----:B------:R-:W-:Y:S01]  /*0c00*/  PRMT R14, RZ, 0x7610, R14 ;  /* 0x00007610ff0e7816 */ /* 0x000fe2000000000e */
[----:B------:R-:W-:Y:S01]  /*0c10*/  IMAD.MOV.U32 R10, RZ, RZ, -0x1 ;  /* 0xffffffffff0a7424 */ /* 0x000fe200078e00ff */
[----:B------:R-:W-:Y:S01]  /*0c20*/  ISETP.GE.U32.AND P0, PT, R2, UR4, PT ;  /* 0x0000000402007c0c */ /* 0x000fe2000bf06070 */
[----:B------:R-:W-:Y:S02]  /*0c30*/  IMAD.MOV.U32 R11, RZ, RZ, -0x1 ;  /* 0xffffffffff0b7424 */ /* 0x000fe400078e00ff */
[----:B------:R-:W-:Y:S01]  /*0c40*/  IMAD.MOV.U32 R7, RZ, RZ, -0x1 ;  /* 0xffffffffff077424 */ /* 0x000fe200078e00ff */
[----:B------:R-:W-:-:S13]  /*0c50*/  ISETP.GE.U32.AND.EX P0, PT, R3, UR5, PT, P0 ;  /* 0x0000000503007c0c */ /* 0x000fda000bf06100 */
[----:B------:R-:W-:Y:S05]  /*0c60*/  @P0 BRA `(.L_x_9) ;  /* 0x0000000400280947 */ /* 0x000fea0003800000 */
[----:B------:R-:W0:Y:S01]  /*0c70*/  LDC.64 R22, c[0x0][0x628] ;  /* 0x00018a00ff167b82 */ /* 0x000e220000000a00 */
[----:B------:R-:W-:Y:S02]  /*0c80*/  IMAD.MOV.U32 R10, RZ, RZ, R2 ;  /* 0x000000ffff0a7224 */ /* 0x000fe400078e0002 */
[----:B------:R-:W-:-:S05]  /*0c90*/  IMAD.MOV.U32 R11, RZ, RZ, R3 ;  /* 0x000000ffff0b7224 */ /* 0x000fca00078e0003 */
[----:B------:R-:W1:Y:S08]  /*0ca0*/  LDC R18, c[0x0][0x630] ;  /* 0x00018c00ff127b82 */ /* 0x000e700000000800 */
[----:B------:R-:W2:Y:S01]  /*0cb0*/  LDC.64 R24, c[0x0][0x620] ;  /* 0x00018800ff187b82 */ /* 0x000ea20000000a00 */
[----:B0-----:R-:W-:-:S04]  /*0cc0*/  ISETP.NE.U32.AND P0, PT, R22, RZ, PT ;  /* 0x000000ff1600720c */ /* 0x001fc80003f05070 */
[----:B------:R-:W-:-:S13]  /*0cd0*/  ISETP.NE.AND.EX P0, PT, R23, RZ, PT, P0 ;  /* 0x000000ff1700720c */ /* 0x000fda0003f05300 */
[----:B-12---:R-:W-:Y:S05]  /*0ce0*/  @!P0 BRA `(.L_x_10) ;  /* 0x0000000000288947 */ /* 0x006fea0003800000 */
[----:B------:R-:W0:Y:S02]  /*0cf0*/  LDC R7, c[0x0][0x634] ;  /* 0x00018d00ff077b82 */ /* 0x000e240000000800 */
[----:B0-----:R-:W-:-:S05]  /*0d00*/  IADD3 R7, P0, R2, R7, RZ ;  /* 0x0000000702077210 */ /* 0x001fca0007f1e0ff */
[----:B------:R-:W-:-:S04]  /*0d10*/  IMAD.X R19, RZ, RZ, R3, P0 ;  /* 0x000000ffff137224 */ /* 0x000fc800000e0603 */
[----:B------:R-:W-:-:S04]  /*0d20*/  IMAD.WIDE.U32 R10, R19, R22, RZ ;  /* 0x00000016130a7225 */ /* 0x000fc800078e00ff */
[----:B------:R-:W-:-:S04]  /*0d30*/  IMAD.WIDE.U32 R14, P0, R7, R23, R10 ;  /* 0x00000017070e7225 */ /* 0x000fc8000780000a */
[----:B------:R-:W-:-:S04]  /*0d40*/  IMAD.WIDE.U32 R10, R7, R22, RZ ;  /* 0x00000016070a7225 */ /* 0x000fc800078e00ff */
[----:B------:R-:W-:Y:S01]  /*0d50*/  IMAD.X R17, RZ, RZ, RZ, P0 ;  /* 0x000000ffff117224 */ /* 0x000fe200000e06ff */
[----:B------:R-:W-:Y:S01]  /*0d60*/  IADD3 RZ, P0, R11, R14, RZ ;  /* 0x0000000e0bff7210 */ /* 0x000fe20007f1e0ff */
[----:B------:R-:W-:-:S04]  /*0d70*/  IMAD.MOV.U32 R16, RZ, RZ, R15 ;  /* 0x000000ffff107224 */ /* 0x000fc800078e000f */
[----:B------:R-:W-:-:S08]  /*0d80*/  IMAD.WIDE.U32.X R10, R19, R23, R16, P0 ;  /* 0x00000017130a7225 */ /* 0x000fd000000e0410 */
.L_x_10:
[----:B------:R-:W0:Y:S01]  /*0d90*/  LDC.64 R26, c[0x0][0x640] ;  /* 0x00019000ff1a7b82 */ /* 0x000e220000000a00 */
[--C-:B------:R-:W-:Y:S01]  /*0da0*/  SHF.R.U64 R28, R10, R18, R11.reuse ;  /* 0x000000120a1c7219 */ /* 0x100fe2000000120b */
[----:B------:R-:W-:Y:S01]  /*0db0*/  IMAD R29, R13, R20, R8 ;  /* 0x000000140d1d7224 */ /* 0x000fe200078e0208 */
[----:B------:R-:W-:Y:S01]  /*0dc0*/  SHF.R.U32.HI R7, RZ, R18, R11 ;  /* 0x00000012ff077219 */ /* 0x000fe2000001160b */
[----:B------:R-:W-:Y:S01]  /*0dd0*/  IMAD.MOV.U32 R23, RZ, RZ, 0x1 ;  /* 0x00000001ff177424 */ /* 0x000fe200078e00ff */
[----:B------:R-:W-:-:S03]  /*0de0*/  IADD3 R9, P0, RZ, -R28, RZ ;  /* 0x8000001cff097210 */ /* 0x000fc60007f1e0ff */
[----:B------:R-:W1:Y:S02]  /*0df0*/  LDC R16, c[0x0][0x618] ;  /* 0x00018600ff107b82 */ /* 0x000e640000000800 */
[----:B------:R-:W-:Y:S02]  /*0e00*/  IMAD.X R7, RZ, RZ, ~R7, P0 ;  /* 0x000000ffff077224 */ /* 0x000fe400000e0e07 */
[----:B------:R-:W-:-:S04]  /*0e10*/  IMAD.WIDE.U32 R10, R9, R24, R2 ;  /* 0x00000018090a7225 */ /* 0x000fc800078e0002 */
[----:B------:R-:W2:Y:S01]  /*0e20*/  LDC R15, c[0x0][0x608] ;  /* 0x00018200ff0f7b82 */ /* 0x000ea20000000800 */
[----:B------:R-:W-:-:S04]  /*0e30*/  IMAD R14, R7, R24, RZ ;  /* 0x00000018070e7224 */ /* 0x000fc800078e02ff */
[----:B------:R-:W-:-:S03]  /*0e40*/  IMAD R7, R9, R25, R14 ;  /* 0x0000001909077224 */ /* 0x000fc600078e020e */
[----:B------:R-:W3:Y:S01]  /*0e50*/  LDC R22, c[0x0][0x658] ;  /* 0x00019600ff167b82 */ /* 0x000ee20000000800 */
[----:B------:R-:W-:Y:S01]  /*0e60*/  IMAD.IADD R7, R11, 0x1, R7 ;  /* 0x000000010b077824 */ /* 0x000fe200078e0207 */
[----:B0-----:R-:W-:-:S04]  /*0e70*/  ISETP.NE.U32.AND P0, PT, R26, RZ, PT ;  /* 0x000000ff1a00720c */ /* 0x001fc80003f05070 */
[----:B------:R-:W-:Y:S02]  /*0e80*/  ISETP.NE.AND.EX P0, PT, R27, RZ, PT, P0 ;  /* 0x000000ff1b00720c */ /* 0x000fe40003f05300 */
[----:B------:R-:W0:Y:S01]  /*0e90*/  LDC R18, c[0x0][0x600] ;  /* 0x00018000ff127b82 */ /* 0x000e220000000800 */
[-CC-:B-1----:R-:W-:Y:S02]  /*0ea0*/  SHF.R.U64 R19, R10, R16.reuse, R7.reuse ;  /* 0x000000100a137219 */ /* 0x182fe40000001207 */
[----:B------:R-:W-:Y:S01]  /*0eb0*/  SHF.R.U32.HI R10, RZ, R16, R7 ;  /* 0x00000010ff0a7219 */ /* 0x000fe20000011607 */
[----:B------:R-:W-:-:S04]  /*0ec0*/  IMAD.MOV.U32 R7, RZ, RZ, -0x1 ;  /* 0xffffffffff077424 */ /* 0x000fc800078e00ff */
[----:B------:R-:W1:Y:S01]  /*0ed0*/  LDC R21, c[0x0][0x648] ;  /* 0x00019200ff157b82 */ /* 0x000e620000000800 */
[-CC-:B--2---:R-:W-:Y:S02]  /*0ee0*/  SHF.R.U64 R16, R19, R15.reuse, R10.reuse ;  /* 0x0000000f13107219 */ /* 0x184fe4000000120a */
[----:B------:R-:W-:-:S05]  /*0ef0*/  SHF.R.U32.HI R9, RZ, R15, R10 ;  /* 0x0000000fff097219 */ /* 0x000fca000001160a */
[----:B------:R-:W2:Y:S01]  /*0f00*/  LDC R24, c[0x0][0x638] ;  /* 0x00018e00ff187b82 */ /* 0x000ea20000000800 */
[-CC-:B---3--:R-:W-:Y:S02]  /*0f10*/  SHF.R.U64 R20, R16, R22.reuse, R9.reuse ;  /* 0x0000001610147219 */ /* 0x188fe40000001209 */
[-C--:B------:R-:W-:Y:S02]  /*0f20*/  SHF.L.U32 R7, R7, R22.reuse, RZ ;  /* 0x0000001607077219 */ /* 0x080fe400000006ff */
[----:B------:R-:W-:Y:S01]  /*0f30*/  SHF.R.U32.HI R9, RZ, R22, R9 ;  /* 0x00000016ff097219 */ /* 0x000fe20000011609 */
[----:B------:R-:W-:Y:S01]  /*0f40*/  IMAD.MOV.U32 R8, RZ, RZ, R20 ;  /* 0x000000ffff087224 */ /* 0x000fe200078e0014 */
[----:B------:R-:W-:Y:S01]  /*0f50*/  LOP3.LUT R13, RZ, R7, RZ, 0x33, !PT ;  /* 0x00000007ff0d7212 */ /* 0x000fe200078e33ff */
[----:B------:R-:W3:Y:S01]  /*0f60*/  LDC R25, c[0x0][0x610] ;  /* 0x00018400ff197b82 */ /* 0x000ee20000000800 */
[----:B------:R-:W-:Y:S05]  /*0f70*/  @!P0 BRA `(.L_x_11) ;  /* 0x0000000000288947 */ /* 0x000fea0003800000 */
[----:B------:R-:W4:Y:S02]  /*0f80*/  LDC R7, c[0x0][0x64c] ;  /* 0x00019300ff077b82 */ /* 0x000f240000000800 */
[----:B----4-:R-:W-:-:S05]  /*0f90*/  IADD3 R7, P0, R20, R7, RZ ;  /* 0x0000000714077210 */ /* 0x010fca0007f1e0ff */
        /* <DEDUP_REMOVED lines=8> */
.L_x_11:
[----:B-1----:R-:W-:Y:S01]  /*1020*/  SHF.R.U64 R9, R8, R21, R9 ;  /* 0x0000001508097219 */ /* 0x002fe20000001209 */
[----:B0-----:R-:W-:Y:S01]  /*1030*/  VIADD R10, R18, 0xffffffff ;  /* 0xffffffff120a7836 */ /* 0x001fe20000000000 */
[----:B------:R-:W-:Y:S01]  /*1040*/  SHF.L.U32 R7, R23, R22, RZ ;  /* 0x0000001617077219 */ /* 0x000fe200000006ff */
[----:B------:R-:W-:Y:S01]  /*1050*/  IMAD.MOV.U32 R14, RZ, RZ, 0x1 ;  /* 0x00000001ff0e7424 */ /* 0x000fe200078e00ff */
[----:B------:R-:W-:Y:S01]  /*1060*/  LOP3.LUT R8, R16, R13, RZ, 0xc0, !PT ;  /* 0x0000000d10087212 */ /* 0x000fe200078ec0ff */
[----:B------:R-:W-:Y:S01]  /*1070*/  IMAD.MOV R11, RZ, RZ, -R9 ;  /* 0x000000ffff0b7224 */ /* 0x000fe200078e0a09 */
[----:B------:R-:W-:Y:S02]  /*1080*/  SEL R12, R12, R29, !P3 ;  /* 0x0000001d0c0c7207 */ /* 0x000fe40005800000 */
[----:B------:R-:W-:Y:S01]  /*1090*/  LOP3.LUT R10, R19, R10, RZ, 0xc0, !PT ;  /* 0x0000000a130a7212 */ /* 0x000fe200078ec0ff */
[----:B------:R-:W-:Y:S02]  /*10a0*/  IMAD R9, R7, R9, R8 ;  /* 0x0000000907097224 */ /* 0x000fe400078e0208 */
[----:B--2---:R-:W-:-:S02]  /*10b0*/  IMAD R7, R11, R24, R20 ;  /* 0x000000180b077224 */ /* 0x004fc400078e0214 */
[----:B---3--:R-:W-:Y:S02]  /*10c0*/  IMAD R12, R9, R25, R12 ;  /* 0x00000019090c7224 */ /* 0x008fe400078e020c */
[----:B------:R-:W-:-:S05]  /*10d0*/  IMAD R7, R7, R18, R10 ;  /* 0x0000001207077224 */ /* 0x000fca00078e020a */
[----:B------:R-:W-:Y:S02]  /*10e0*/  SEL R11, R7, R12, !P3 ;  /* 0x0000000c070b7207 */ /* 0x000fe40005800000 */
[----:B------:R-:W-:Y:S01]  /*10f0*/  SEL R10, R12, R7, !P3 ;  /* 0x000000070c0a7207 */ /* 0x000fe20005800000 */
[----:B------:R-:W-:-:S07]  /*1100*/  IMAD.MOV.U32 R7, RZ, RZ, R28 ;  /* 0x000000ffff077224 */ /* 0x000fce00078e001c */
.L_x_9:
[----:B------:R-:W-:-:S08]  /*1110*/  NOP ;  /* 0x0000000000007918 */ /* 0x000fd00000000000 */
[----:B------:R-:W0:Y:S02]  /*1120*/  USETMAXREG.TRY_ALLOC.CTAPOOL UP0, 0xe8 ;  /* 0x000000e8000079c8 */ /* 0x000e240008000600 */
[----:B0-----:R-:W-:-:S13]  /*1130*/  PLOP3.LUT P0, PT, PT, PT, UP0, 0x80, 0x0 ;  /* 0x000000000000781c */ /* 0x001fda0003f0f008 */
[----:B------:R-:W-:Y:S05]  /*1140*/  @!P0 BRA `(.L_x_9) ;  /* 0xfffffffc00f08947 */ /* 0x000fea000383ffff */
[----:B------:R-:W-:Y:S01]  /*1150*/  ULDC.64 UR4, c[0x0][0x598] ;  /* 0x0001660000047ab9 */ /* 0x000fe20000000a00 */
[----:B------:R-:W-:Y:S01]  /*1160*/  ULDC.64 UR16, c[0x0][0x208] ;  /* 0x0000820000107ab9 */ /* 0x000fe20000000a00 */
[----:B------:R-:W-:-:S04]  /*1170*/  ISETP.NE.U32.AND P0, PT, RZ, UR4, PT ;  /* 0x00000004ff007c0c */ /* 0x000fc8000bf05070 */
[----:B------:R-:W-:-:S13]  /*1180*/  ISETP.NE.AND.EX P0, PT, RZ, UR5, PT, P0 ;  /* 0x00000005ff007c0c */ /* 0x000fda000bf05300 */
[----:B------:R-:W-:Y:S05]  /*1190*/  @!P0 BRA `(.L_x_12) ;  /* 0x00000000001c8947 */ /* 0x000fea0003800000 */
[----:B------:R-:W0:Y:S02]  /*11a0*/  LDC.64 R8, c[0x0][0x598] ;  /* 0x00016600ff087b82 */ /* 0x000e240000000a00 */
[----:B0-----:R-:W2:Y:S02]  /*11b0*/  LDG.E.64 R8, desc[UR16][R8.64] ;  /* 0x0000001008087981 */ /* 0x001ea4000c1e1b00 */
[----:B--2---:R-:W-:-:S04]  /*11c0*/  ISETP.NE.U32.AND P0, PT, R8, RZ, PT ;  /* 0x000000ff0800720c */ /* 0x004fc80003f05070 */
[----:B------:R-:W-:-:S13]  /*11d0*/  ISETP.NE.AND.EX P0, PT, R9, RZ, PT, P0 ;  /* 0x000000ff0900720c */ /* 0x000fda0003f05300 */
[----:B------:R-:W-:Y:S05]  /*11e0*/  @!P0 BRA `(.L_x_12) ;  /* 0x0000000000088947 */ /* 0x000fea0003800000 */
[----:B------:R0:W5:Y:S01]  /*11f0*/  LD.E R8, desc[UR16][R8.64] ;  /* 0x0000001008087980 */ /* 0x000162000c101900 */
[----:B------:R-:W-:Y:S05]  /*1200*/  BRA `(.L_x_13) ;  /* 0x0000000000207947 */ /* 0x000fea0003800000 */
.L_x_12:
[----:B------:R-:W-:Y:S02]  /*1210*/  ULDC.64 UR4, c[0x0][0x588] ;  /* 0x0001620000047ab9 */ /* 0x000fe40000000a00 */
[----:B------:R-:W-:-:S04]  /*1220*/  ISETP.NE.U32.AND P0, PT, RZ, UR4, PT ;  /* 0x00000004ff007c0c */ /* 0x000fc8000bf05070 */
[----:B------:R-:W-:-:S13]  /*1230*/  ISETP.NE.AND.EX P0, PT, RZ, UR5, PT, P0 ;  /* 0x00000005ff007c0c */ /* 0x000fda000bf05300 */
[----:B------:R-:W-:Y:S05]  /*1240*/  @!P0 BRA `(.L_x_14) ;  /* 0x00000000000c8947 */ /* 0x000fea0003800000 */
[----:B------:R-:W0:Y:S02]  /*1250*/  LDC.64 R8, c[0x0][0x588] ;  /* 0x00016200ff087b82 */ /* 0x000e240000000a00 */
[----:B0-----:R1:W5:Y:S01]  /*1260*/  LDG.E R8, desc[UR16][R8.64] ;  /* 0x0000001008087981 */ /* 0x001362000c1e1900 */
[----:B------:R-:W-:Y:S05]  /*1270*/  BRA `(.L_x_13) ;  /* 0x0000000000047947 */ /* 0x000fea0003800000 */
.L_x_14:
[----:B------:R-:W2:Y:S02]  /*1280*/  LDC R8, c[0x0][0x580] ;  /* 0x00016000ff087b82 */ /* 0x000ea40000000800 */
.L_x_13:
[----:B------:R-:W-:Y:S02]  /*1290*/  ULDC.64 UR4, c[0x0][0x5a0] ;  /* 0x0001680000047ab9 */ /* 0x000fe40000000a00 */
[----:B------:R-:W-:-:S04]  /*12a0*/  ISETP.NE.U32.AND P0, PT, RZ, UR4, PT ;  /* 0x00000004ff007c0c */ /* 0x000fc8000bf05070 */
[----:B------:R-:W-:-:S13]  /*12b0*/  ISETP.NE.AND.EX P0, PT, RZ, UR5, PT, P0 ;  /* 0x00000005ff007c0c */ /* 0x000fda000bf05300 */
[----:B------:R-:W-:Y:S05]  /*12c0*/  @!P0 BRA `(.L_x_15) ;  /* 0x00000000001c8947 */ /* 0x000fea0003800000 */
[----:B------:R-:W3:Y:S02]  /*12d0*/  LDC.64 R12, c[0x0][0x5a0] ;  /* 0x00016800ff0c7b82 */ /* 0x000ee40000000a00 */
[----:B---3--:R-:W3:Y:S02]  /*12e0*/  LDG.E.64 R12, desc[UR16][R12.64] ;  /* 0x000000100c0c7981 */ /* 0x008ee4000c1e1b00 */
[----:B---3--:R-:W-:-:S04]  /*12f0*/  ISETP.NE.U32.AND P0, PT, R12, RZ, PT ;  /* 0x000000ff0c00720c */ /* 0x008fc80003f05070 */
[----:B------:R-:W-:-:S13]  /*1300*/  ISETP.NE.AND.EX P0, PT, R13, RZ, PT, P0 ;  /* 0x000000ff0d00720c */ /* 0x000fda0003f05300 */
[----:B------:R-:W-:Y:S05]  /*1310*/  @!P0 BRA `(.L_x_15) ;  /* 0x0000000000088947 */ /* 0x000fea0003800000 */
[----:B01----:R0:W5:Y:S01]  /*1320*/  LD.E R9, desc[UR16][R12.64] ;  /* 0x000000100c097980 */ /* 0x003162000c101900 */
[----:B------:R-:W-:Y:S05]  /*1330*/  BRA `(.L_x_16) ;  /* 0x0000000000207947 */ /* 0x000fea0003800000 */
.L_x_15:
[----:B------:R-:W-:Y:S02]  /*1340*/  ULDC.64 UR4, c[0x0][0x590] ;  /* 0x0001640000047ab9 */ /* 0x000fe40000000a00 */
[----:B------:R-:W-:-:S04]  /*1350*/  ISETP.NE.U32.AND P0, PT, RZ, UR4, PT ;  /* 0x00000004ff007c0c */ /* 0x000fc8000bf05070 */
[----:B------:R-:W-:-:S13]  /*1360*/  ISETP.NE.AND.EX P0, PT, RZ, UR5, PT, P0 ;  /* 0x00000005ff007c0c */ /* 0x000fda000bf05300 */
[----:B------:R-:W-:Y:S05]  /*1370*/  @!P0 BRA `(.L_x_17) ;  /* 0x00000000000c8947 */ /* 0x000fea0003800000 */
[----:B------:R-:W0:Y:S02]  /*1380*/  LDC.64 R12, c[0x0][0x590] ;  /* 0x00016400ff0c7b82 */ /* 0x000e240000000a00 */
[----:B01----:R1:W5:Y:S01]  /*1390*/  LDG.E R9, desc[UR16][R12.64] ;  /* 0x000000100c097981 */ /* 0x003362000c1e1900 */
[----:B------:R-:W-:Y:S05]  /*13a0*/  BRA `(.L_x_16) ;  /* 0x0000000000047947 */ /* 0x000fea0003800000 */
.L_x_17:
[----:B01----:R-:W3:Y:S02]  /*13b0*/  LDC R9, c[0x0][0x584] ;  /* 0x00016100ff097b82 */ /* 0x003ee40000000800 */
.L_x_16:
[----:B------:R-:W-:-:S13]  /*13c0*/  LOP3.LUT P0, RZ, R14, 0xff, RZ, 0xc0, !PT ;  /* 0x000000ff0eff7812 */ /* 0x000fda000780c0ff */
[----:B------:R-:W-:Y:S05]  /*13d0*/  @!P0 EXIT ;  /* 0x000000000000894d */ /* 0x000fea0003800000 */
[----:B------:R-:W-:Y:S01]  /*13e0*/  ULDC UR4, c[0x0][0x28c] ;  /* 0x0000a30000047ab9 */ /* 0x000fe20000000800 */
[----:B------:R-:W-:Y:S01]  /*13f0*/  LOP3.LUT R144, R4, 0x1, RZ, 0xfc, !PT ;  /* 0x0000000104907812 */ /* 0x000fe200078efcff */
[----:B------:R-:W-:-:S04]  /*1400*/  UIADD3 UR4, UR4, 0x1f, URZ ;  /* 0x0000001f04047890 */ /* 0x000fc8000fffe03f */
[----:B------:R-:W-:-:S04]  /*1410*/  USHF.R.S32.HI UR5, URZ, 0x1f, UR4 ;  /* 0x0000001f3f057899 */ /* 0x000fc80008011404 */
[----:B------:R-:W-:-:S03]  /*1420*/  ULEA.HI UR5, UR5, UR4, URZ, 0x5 ;  /* 0x0000000405057291 */ /* 0x000fc6000f8f283f */
[----:B------:R-:W-:Y:S01]  /*1430*/  UMOV UR4, URZ ;  /* 0x0000003f00047c82 */ /* 0x000fe20008000000 */
[----:B------:R-:W-:-:S03]  /*1440*/  USHF.R.S32.HI UR9, URZ, 0x5, UR5 ;  /* 0x000000053f097899 */ /* 0x000fc60008011405 */
[----:B------:R-:W-:-:S09]  /*1450*/  UMOV UR5, URZ ;  /* 0x0000003f00057c82 */ /* 0x000fd20008000000 */
.L_x_172:
[----:B01----:R-:W-:Y:S01]  /*1460*/  LOP3.LUT R12, R0, 0x80, RZ, 0xc0, !PT ;  /* 0x00000080000c7812 */ /* 0x003fe200078ec0ff */
[----:B------:R-:W0:Y:S01]  /*1470*/  S2UR UR13, SR_CgaCtaId ;  /* 0x00000000000d79c3 */ /* 0x000e220000008800 */
[----:B------:R-:W-:Y:S01]  /*1480*/  UMOV UR12, 0x400 ;  /* 0x00000400000c7882 */ /* 0x000fe20000000000 */
[----:B------:R-:W-:Y:S01]  /*1490*/  UMOV UR6, URZ ;  /* 0x0000003f00067c82 */ /* 0x000fe20008000000 */
[----:B------:R-:W-:Y:S01]  /*14a0*/  SHF.R.U32.HI R12, RZ, 0x7, R12 ;  /* 0x00000007ff0c7819 */ /* 0x000fe2000001160c */
[----:B------:R-:W-:Y:S01]  /*14b0*/  UMOV UR7, URZ ;  /* 0x0000003f00077c82 */ /* 0x000fe20008000000 */
[----:B------:R-:W-:Y:S01]  /*14c0*/  UMOV UR18, UR5 ;  /* 0x0000000500127c82 */ /* 0x000fe20008000000 */
[----:B------:R-:W-:Y:S02]  /*14d0*/  CS2R R20, SRZ ;  /* 0x0000000000147805 */ /* 0x000fe4000001ff00 */
[----:B------:R-:W-:Y:S01]  /*14e0*/  CS2R R18, SRZ ;  /* 0x0000000000127805 */ /* 0x000fe2000001ff00 */
[----:B------:R-:W1:Y:S01]  /*14f0*/  LDC R13, c[0x0][0x28c] ;  /* 0x0000a300ff0d7b82 */ /* 0x000e620000000800 */
[----:B----4-:R-:W4:Y:S01]  /*1500*/  SHFL.IDX PT, R12, R12, RZ, 0x1f ;  /* 0x00001fff0c0c7589 */ /* 0x010f2200000e0000 */
[----:B------:R-:W-:-:S02]  /*1510*/  CS2R R22, SRZ ;  /* 0x0000000000167805 */ /* 0x000fc4000001ff00 */
[----:B------:R-:W-:Y:S02]  /*1520*/  CS2R R88, SRZ ;  /* 0x0000000000587805 */ /* 0x000fe4000001ff00 */
[----:B------:R-:W-:Y:S02]  /*1530*/  CS2R R90, SRZ ;  /* 0x00000000005a7805 */ /* 0x000fe4000001ff00 */
[----:B------:R-:W-:Y:S02]  /*1540*/  CS2R R92, SRZ ;  /* 0x00000000005c7805 */ /* 0x000fe4000001ff00 */
[----:B------:R-:W-:Y:S02]  /*1550*/  CS2R R94, SRZ ;  /* 0x00000000005e7805 */ /* 0x000fe4000001ff00 */
[----:B------:R-:W-:Y:S02]  /*1560*/  CS2R R98, SRZ ;  /* 0x0000000000627805 */ /* 0x000fe4000001ff00 */
        /* <DEDUP_REMOVED lines=16> */
[----:B-1----:R-:W-:Y:S02]  /*1670*/  ISETP.GE.AND P0, PT, R13, 0x1, PT ;  /* 0x000000010d00780c */ /* 0x002fe40003f06270 */
[----:B------:R-:W-:Y:S02]  /*1680*/  CS2R R130, SRZ ;  /* 0x0000000000827805 */ /* 0x000fe4000001ff00 */
[----:B----4-:R-:W-:-:S02]  /*1690*/  R2UR UR8, R12 ;  /* 0x000000000c0872ca */ /* 0x010fc400000e0000 */
[----:B------:R-:W-:Y:S02]  /*16a0*/  CS2R R132, SRZ ;  /* 0x0000000000847805 */ /* 0x000fe4000001ff00 */
[----:B------:R-:W-:Y:S02]  /*16b0*/  CS2R R134, SRZ ;  /* 0x0000000000867805 */ /* 0x000fe4000001ff00 */
[----:B------:R-:W-:Y:S02]  /*16c0*/  CS2R R136, SRZ ;  /* 0x0000000000887805 */ /* 0x000fe4000001ff00 */
[----:B------:R-:W-:Y:S02]  /*16d0*/  CS2R R138, SRZ ;  /* 0x00000000008a7805 */ /* 0x000fe4000001ff00 */
[----:B------:R-:W-:Y:S02]  /*16e0*/  CS2R R140, SRZ ;  /* 0x00000000008c7805 */ /* 0x000fe4000001ff00 */
[----:B------:R-:W-:Y:S01]  /*16f0*/  CS2R R142, SRZ ;  /* 0x00000000008e7805 */ /* 0x000fe2000001ff00 */
[----:B------:R-:W-:Y:S01]  /*1700*/  IMAD.MOV.U32 R145, RZ, RZ, RZ ;  /* 0x000000ffff917224 */ /* 0x000fe200078e00ff */
[----:B------:R-:W-:Y:S01]  /*1710*/  CS2R R56, SRZ ;  /* 0x0000000000387805 */ /* 0x000fe2000001ff00 */
[----:B------:R-:W-:Y:S01]  /*1720*/  IMAD.MOV.U32 R147, RZ, RZ, RZ ;  /* 0x000000ffff937224 */ /* 0x000fe200078e00ff */
[----:B------:R-:W-:Y:S01]  /*1730*/  CS2R R58, SRZ ;  /* 0x00000000003a7805 */ /* 0x000fe2000001ff00 */
[----:B------:R-:W-:Y:S01]  /*1740*/  IMAD.U32 R16, RZ, RZ, UR4 ;  /* 0x00000004ff107e24 */ /* 0x000fe2000f8e00ff */
[----:B------:R-:W-:Y:S01]  /*1750*/  CS2R R60, SRZ ;  /* 0x00000000003c7805 */ /* 0x000fe2000001ff00 */
[----:B------:R-:W-:Y:S01]  /*1760*/  ULEA.HI UR10, UR8, UR8, URZ, 0x1 ;  /* 0x00000008080a7291 */ /* 0x000fe2000f8f083f */
[----:B------:R-:W-:-:S02]  /*1770*/  CS2R R62, SRZ ;  /* 0x00000000003e7805 */ /* 0x000fc4000001ff00 */
[----:B------:R-:W-:Y:S02]  /*1780*/  CS2R R64, SRZ ;  /* 0x0000000000407805 */ /* 0x000fe4000001ff00 */
[----:B------:R-:W-:Y:S01]  /*1790*/  CS2R R66, SRZ ;  /* 0x0000000000427805 */ /* 0x000fe2000001ff00 */
[----:B------:R-:W-:Y:S01]  /*17a0*/  ULOP3.LUT UR11, UR10, 0x1ffffe, URZ, 0xc0, !UPT ;  /* 0x001ffffe0a0b7892 */ /* 0x000fe2000f8ec03f */
[----:B------:R-:W-:Y:S01]  /*17b0*/  CS2R R68, SRZ ;  /* 0x0000000000447805 */ /* 0x000fe2000001ff00 */
[----:B0-----:R-:W-:Y:S01]  /*17c0*/  ULEA UR10, UR13, UR12, 0x18 ;  /* 0x0000000c0d0a7291 */ /* 0x001fe2000f8ec03f */
[----:B------:R-:W-:Y:S01]  /*17d0*/  CS2R R70, SRZ ;  /* 0x0000000000467805 */ /* 0x000fe2000001ff00 */
[----:B------:R-:W-:Y:S01]  /*17e0*/  UIADD3 UR11, UR8, -UR11, URZ ;  /* 0x8000000b080b7290 */ /* 0x000fe2000fffe03f */
[----:B------:R-:W-:Y:S02]  /*17f0*/  CS2R R72, SRZ ;  /* 0x0000000000487805 */ /* 0x000fe4000001ff00 */
[----:B------:R-:W-:Y:S01]  /*1800*/  CS2R R74, SRZ ;  /* 0x00000000004a7805 */ /* 0x000fe2000001ff00 */
[----:B------:R-:W-:Y:S01]  /*1810*/  UMOV UR8, URZ ;  /* 0x0000003f00087c82 */ /* 0x000fe20008000000 */
[----:B------:R-:W-:Y:S01]  /*1820*/  ULEA UR11, UR11, UR10, 0xb ;  /* 0x0000000a0b0b7291 */ /* 0x000fe2000f8e583f */
[----:B------:R-:W-:-:S02]  /*1830*/  CS2R R76, SRZ ;  /* 0x00000000004c7805 */ /* 0x000fc4000001ff00 */
[----:B------:R-:W-:Y:S02]  /*1840*/  CS2R R78, SRZ ;  /* 0x00000000004e7805 */ /* 0x000fe4000001ff00 */
[----:B------:R-:W-:Y:S01]  /*1850*/  CS2R R80, SRZ ;  /* 0x0000000000507805 */ /* 0x000fe2000001ff00 */
[----:B------:R-:W-:Y:S01]  /*1860*/  UIADD3 UR11, UR11, 0x280, URZ ;  /* 0x000002800b0b7890 */ /* 0x000fe2000fffe03f */
[----:B------:R-:W-:Y:S02]  /*1870*/  CS2R R82, SRZ ;  /* 0x0000000000527805 */ /* 0x000fe4000001ff00 */
[----:B------:R-:W-:Y:S02]  /*1880*/  CS2R R84, SRZ ;  /* 0x0000000000547805 */ /* 0x000fe4000001ff00 */
[----:B------:R-:W-:Y:S01]  /*1890*/  CS2R R86, SRZ ;  /* 0x0000000000567805 */ /* 0x000fe2000001ff00 */
[----:B------:R-:W-:Y:S01]  /*18a0*/  USHF.R.U32.HI UR11, URZ, 0x4, UR11 ;  /* 0x000000043f0b7899 */ /* 0x000fe2000801160b */
[----:B------:R-:W-:-:S02]  /*18b0*/  CS2R R24, SRZ ;  /* 0x0000000000187805 */ /* 0x000fc4000001ff00 */
[----:B------:R-:W-:Y:S02]  /*18c0*/  CS2R R26, SRZ ;  /* 0x00000000001a7805 */ /* 0x000fe4000001ff00 */
[----:B------:R-:W-:Y:S01]  /*18d0*/  CS2R R28, SRZ ;  /* 0x00000000001c7805 */ /* 0x000fe2000001ff00 */
[----:B------:R-:W-:Y:S01]  /*18e0*/  ULOP3.LUT UR11, UR11, 0x3fff, URZ, 0xc0, !UPT ;  /* 0x00003fff0b0b7892 */ /* 0x000fe2000f8ec03f */
        /* <DEDUP_REMOVED lines=12> */
[----:B------:R-:W-:Y:S01]  /*19b0*/  CS2R R54, SRZ ;  /* 0x0000000000367805 */ /* 0x000fe2000001ff00 */
[----:B--23--:R-:W-:Y:S06]  /*19c0*/  @!P0 BRA `(.L_x_18) ;  /* 0x0000000800308947 */ /* 0x00cfec0003800000 */
[----:B------:R-:W-:-:S13]  /*19d0*/  ISETP.NE.AND P1, PT, R144, 0x3, PT ;  /* 0x000000039000780c */ /* 0x000fda0003f25270 */
[----:B------:R-:W-:Y:S05]  /*19e0*/  @!P1 BRA `(.L_x_19) ;  /* 0x0000000000049947 */ /* 0x000fea0003800000 */
[----:B------:R-:W-:Y:S01]  /*19f0*/  BPT.TRAP 0x1 ;  /* 0x000000040000795c */ /* 0x000fe20000300000 */
.L_x_19:
[----:B------:R-:W-:Y:S01]  /*1a00*/  ULEA UR7, UR5, UR10, 0x3 ;  /* 0x0000000a05077291 */ /* 0x000fe2000f8e183f */
[----:B------:R-:W-:-:S05]  /*1a10*/  IMAD.U32 R12, RZ, RZ, UR4 ;  /* 0x00000004ff0c7e24 */ /* 0x000fca000f8e00ff */
[----:B------:R-:W-:-:S04]  /*1a20*/  SHF.L.U32 R12, R12, 0x1f, RZ ;  /* 0x0000001f0c0c7819 */ /* 0x000fc800000006ff */
[----:B------:R0:W1:Y:S01]  /*1a30*/  SYNCS.PHASECHK.TRANS64.TRYWAIT P0, [UR7], R12 ;  /* 0x0000000cff0075a7 */ /* 0x0000620008000147 */
[----:B------:R-:W-:Y:S05]  /*1a40*/  @!P1 BRA `(.L_x_20) ;  /* 0x0000000000049947 */ /* 0x000fea0003800000 */
[----:B------:R-:W-:Y:S01]  /*1a50*/  BPT.TRAP 0x1 ;  /* 0x000000040000795c */ /* 0x000fe20000300000 */
.L_x_20:
[----:B------:R-:W-:Y:S01]  /*1a60*/  UMOV UR6, 0x1 ;  /* 0x0000000100067882 */ /* 0x000fe20000000000 */
[----:B------:R-:W-:Y:S01]  /*1a70*/  IMAD.MOV.U32 R20, RZ, RZ, RZ ;  /* 0x000000ffff147224 */ /* 0x000fe200078e00ff */
[----:B-1----:R-:W-:Y:S06]  /*1a80*/  @P0 BRA `(.L_x_21) ;  /* 0x0000000000080947 */ /* 0x002fec0003800000 */
[----:B------:R-:W1:Y:S02]  /*1a90*/  SYNCS.PHASECHK.TRANS64.TRYWAIT P0, [UR7], R12 ;  /* 0x0000000cff0075a7 */ /* 0x000e640008000147 */
[----:B-1----:R-:W-:Y:S05]  /*1aa0*/  @!P0 BRA `(.L_x_22) ;  /* 0x00000088001c8947 */ /* 0x002fea0003800000 */
.L_x_21:
[----:B------:R-:W-:Y:S01]  /*1ab0*/  UIADD3 UR7, UR10, 0x2c280, URZ ;  /* 0x0002c2800a077890 */ /* 0x000fe2000fffe03f */
[----:B------:R-:W-:Y:S01]  /*1ac0*/  WARPGROUP.ARRIVE ;  /* 0x00000000000079c5 */ /* 0x000fe20000000000 */
[----:B------:R-:W-:Y:S01]  /*1ad0*/  ULOP3.LUT UR12, UR11, 0x10000, URZ, 0xfc, !UPT ;  /* 0x000100000b0c7892 */ /* 0x000fe2000f8efc3f */
[----:B------:R-:W-:Y:S01]  /*1ae0*/  IMAD.MOV.U32 R21, RZ, RZ, RZ ;  /* 0x000000ffff157224 */ /* 0x000fe200078e00ff */
[----:B------:R-:W-:Y:S01]  /*1af0*/  USHF.R.U32.HI UR7, URZ, 0x4, UR7 ;  /* 0x000000043f077899 */ /* 0x000fe20008011607 */
[----:B------:R-:W-:Y:S01]  /*1b00*/  CS2R R18, SRZ ;  /* 0x0000000000127805 */ /* 0x000fe2000001ff00 */
[----:B------:R-:W-:Y:S01]  /*1b10*/  ULEA UR12, UR5, UR12, 0x9 ;  /* 0x0000000c050c7291 */ /* 0x000fe2000f8e483f */
[----:B------:R-:W-:Y:S01]  /*1b20*/  CS2R R22, SRZ ;  /* 0x0000000000167805 */ /* 0x000fe2000001ff00 */
[----:B------:R-:W-:Y:S01]  /*1b30*/  ULOP3.LUT UR7, UR7, 0x3fff, URZ, 0xc0, !UPT ;  /* 0x00003fff07077892 */ /* 0x000fe2000f8ec03f */
[----:B------:R-:W-:Y:S01]  /*1b40*/  CS2R R88, SRZ ;  /* 0x0000000000587805 */ /* 0x000fe2000001ff00 */
[----:B------:R-:W-:Y:S01]  /*1b50*/  UMOV UR13, 0xc0000010 ;  /* 0xc0000010000d7882 */ /* 0x000fe20000000000 */
[----:B------:R-:W-:Y:S01]  /*1b60*/  UMOV UR15, 0xc0000010 ;  /* 0xc0000010000f7882 */ /* 0x000fe20000000000 */
[----:B------:R-:W-:Y:S01]  /*1b70*/  ULOP3.LUT UR7, UR7, 0x10000, URZ, 0xfc, !UPT ;  /* 0x0001000007077892 */ /* 0x000fe2000f8efc3f */
[----:B------:R-:W-:-:S02]  /*1b80*/  CS2R R90, SRZ ;  /* 0x00000000005a7805 */ /* 0x000fc4000001ff00 */
[----:B------:R-:W-:Y:S02]  /*1b90*/  CS2R R92, SRZ ;  /* 0x00000000005c7805 */ /* 0x000fe4000001ff00 */
[----:B------:R-:W-:Y:S01]  /*1ba0*/  CS2R R94, SRZ ;  /* 0x00000000005e7805 */ /* 0x000fe2000001ff00 */
[----:B------:R-:W-:Y:S01]  /*1bb0*/  ULEA UR14, UR5, UR7, 0x7 ;  /* 0x00000007050e7291 */ /* 0x000fe2000f8e383f */
[----:B------:R-:W-:Y:S01]  /*1bc0*/  CS2R R98, SRZ ;  /* 0x0000000000627805 */ /* 0x000fe2000001ff00 */
[----:B------:R-:W-:Y:S01]  /*1bd0*/  UIADD3 UR7, UR12, 0x100, URZ ;  /* 0x000001000c077890 */ /* 0x000fe2000fffe03f */
[----:B------:R-:W-:Y:S02]  /*1be0*/  CS2R R96, SRZ ;  /* 0x0000000000607805 */ /* 0x000fe4000001ff00 */
[----:B------:R-:W-:Y:S02]  /*1bf0*/  CS2R R100, SRZ ;  /* 0x0000000000647805 */ /* 0x000fe4000001ff00 */
[----:B------:R-:W-:-:S02]  /*1c00*/  CS2R R102, SRZ ;  /* 0x0000000000667805 */ /* 0x000fc4000001ff00 */
[----:B------:R-:W-:Y:S02]  /*1c10*/  CS2R R104, SRZ ;  /* 0x0000000000687805 */ /* 0x000fe4000001ff00 */
[----:B------:R-:W-:Y:S02]  /*1c20*/  CS2R R106, SRZ ;  /* 0x00000000006a7805 */ /* 0x000fe4000001ff00 */
[----:B------:R-:W-:Y:S01]  /*1c30*/  CS2R R110, SRZ ;  /* 0x00000000006e7805 */ /* 0x000fe2000001ff00 */
[----:B------:R-:W-:Y:S01]  /*1c40*/  QGMMA.64x64x32.F32.E5M2.E5M2 R56, gdesc[UR12], RZ, !UPT ;  /* 0x00e000000c3879f3 */ /* 0x000fe2000c7038ff */
[----:B------:R-:W-:Y:S01]  /*1c50*/  UMOV UR12, UR7 ;  /* 0x00000007000c7c82 */ /* 0x000fe20008000000 */
[----:B------:R-:W-:Y:S01]  /*1c60*/  ULDC UR7, c[0x0][0x50c] ;  /* 0x0001430000077ab9 */ /* 0x000fe20000000800 */
[----:B------:R-:W-:Y:S01]  /*1c70*/  UMOV UR13, 0xc0000010 ;  /* 0xc0000010000d7882 */ /* 0x000fe20000000000 */
[----:B------:R-:W-:Y:S01]  /*1c80*/  UISETP.NE.AND UP0, UPT, UR7, 0x1, UPT ;  /* 0x000000010700788c */ /* 0x000fe2000bf05270 */
[----:B------:R-:W-:Y:S01]  /*1c90*/  QGMMA.64x64x32.F32.E5M2.E5M2 R24, gdesc[UR12], RZ, !UPT, gsb0 ;  /* 0x00e000000c1879f3 */ /* 0x000fe2000c0038ff */
[----:B------:R-:W-:-:S02]  /*1ca0*/  CS2R R108, SRZ ;  /* 0x00000000006c7805 */ /* 0x000fc4000001ff00 */
[----:B------:R-:W-:Y:S01]  /*1cb0*/  CS2R R112, SRZ ;  /* 0x0000000000707805 */ /* 0x000fe2000001ff00 */
[----:B------:R-:W-:Y:S01]  /*1cc0*/  USEL UR7, URZ, 0x1, UP0 ;  /* 0x000000013f077887 */ /* 0x000fe20008000000 */
[----:B------:R-:W-:Y:S02]  /*1cd0*/  CS2R R114, SRZ ;  /* 0x0000000000727805 */ /* 0x000fe4000001ff00 */
[----:B------:R-:W-:Y:S02]  /*1ce0*/  CS2R R116, SRZ ;  /* 0x0000000000747805 */ /* 0x000fe4000001ff00 */
[----:B------:R-:W-:Y:S02]  /*1cf0*/  CS2R R118, SRZ ;  /* 0x0000000000767805 */ /* 0x000fe4000001ff00 */
[----:B------:R-:W-:Y:S02]  /*1d00*/  CS2R R120, SRZ ;  /* 0x0000000000787805 */ /* 0x000fe4000001ff00 */
[----:B------:R-:W-:-:S02]  /*1d10*/  CS2R R122, SRZ ;  /* 0x00000000007a7805 */ /* 0x000fc4000001ff00 */
[----:B------:R-:W-:Y:S02]  /*1d20*/  ISETP.NE.AND P0, PT, RZ, UR7, PT ;  /* 0x00000007ff007c0c */ /* 0x000fe4000bf05270 */
        /* <DEDUP_REMOVED lines=9> */
[----:B------:R-:W-:Y:S01]  /*1dc0*/  CS2R R142, SRZ ;  /* 0x00000000008e7805 */ /* 0x000fe2000001ff00 */
[----:B------:R-:W-:Y:S02]  /*1dd0*/  IMAD.MOV.U32 R145, RZ, RZ, RZ ;  /* 0x000000ffff917224 */ /* 0x000fe400078e00ff */
[----:B------:R-:W-:Y:S01]  /*1de0*/  IMAD.MOV.U32 R147, RZ, RZ, RZ ;  /* 0x000000ffff937224 */ /* 0x000fe200078e00ff */
[----:B------:R-:W-:Y:S06]  /*1df0*/  @!P0 BRA `(.L_x_23) ;  /* 0x0000000400088947 */ /* 0x000fec0003800000 */
[----:B------:R-:W-:Y:S02]  /*1e00*/  WARPGROUP.DEPBAR.LE gsb0, 0x0 ;  /* 0x00008000000079c5 */ /* 0x000fe40000010000 */
[----:B------:R-:W-:-:S01]  /*1e10*/  FADD R147, RZ, R56 ;  /* 0x00000038ff937221 */ /* 0x000fc20000000000 */
[----:B------:R-:W-:Y:S01]  /*1e20*/  FADD R142, RZ, R57 ;  /* 0x00000039ff8e7221 */ /* 0x000fe20000000000 */
        /* <DEDUP_REMOVED lines=62> */
[----:B------:R-:W-:-:S06]  /*2210*/  UMOV UR6, URZ ;  /* 0x0000003f00067c82 */ /* 0x000fcc0008000000 */
.L_x_23:
[----:B------:R-:W-:-:S04]  /*2220*/  UIADD3 UR18, UR5, 0x1, URZ ;  /* 0x0000000105127890 */ /* 0x000fc8000fffe03f */
[----:B------:R-:W-:-:S04]  /*2230*/  UISETP.NE.AND UP0, UPT, UR18, 0x16, UPT ;  /* 0x000000161200788c */ /* 0x000fc8000bf05270 */
[----:B------:R-:W-:Y:S02]  /*2240*/  USEL UR8, URZ, 0x1, UP0 ;  /* 0x000000013f087887 */ /* 0x000fe40008000000 */
[----:B------:R-:W-:Y:S02]  /*2250*/  USEL UR18, UR18, URZ, UP0 ;  /* 0x0000003f12127287 */ /* 0x000fe40008000000 */
[----:B------:R-:W-:-:S06]  /*2260*/  ULOP3.LUT UR8, UR4, UR8, URZ, 0x3c, !UPT ;  /* 0x0000000804087292 */ /* 0x000fcc000f8e3c3f */
[----:B------:R-:W-:Y:S01]  /*2270*/  IMAD.U32 R16, RZ, RZ, UR8 ;  /* 0x00000008ff107e24 */ /* 0x000fe2000f8e00ff */
[----:B------:R-:W-:-:S06]  /*2280*/  UMOV UR8, 0x1 ;  /* 0x0000000100087882 */ /* 0x000fcc0000000000 */
.L_x_18:
[----:B------:R-:W-:-:S04]  /*2290*/  UISETP.LT.AND UP0, UPT, UR9, 0x1, UPT ;  /* 0x000000010900788c */ /* 0x000fc8000bf01270 */
[----:B------:R-:W-:-:S04]  /*22a0*/  USEL UR12, UR9, 0x1, UP0 ;  /* 0x00000001090c7887 */ /* 0x000fc80008000000 */
[----:B------:R-:W-:-:S04]  /*22b0*/  UIADD3 UR12, UR9, -UR12, URZ ;  /* 0x8000000c090c7290 */ /* 0x000fc8000fffe03f */
[----:B------:R-:W-:-:S06]  /*22c0*/  UISETP.GE.AND UP0, UPT, UR12, 0x1, UPT ;  /* 0x000000010c00788c */ /* 0x000fcc000bf06270 */
[----:B------:R-:W-:-:S13]  /*22d0*/  PLOP3.LUT P0, PT, PT, PT, UP0, 0x80, 0x0 ;  /* 0x000000000000781c */ /* 0x000fda0003f0f008 */
[----:B------:R-:W-:Y:S05]  /*22e0*/  @!P0 BRA `(.L_x_24) ;  /* 0x0000000800048947 */ /* 0x000fea0003800000 */
[----:B01----:R-:W-:Y:S01]  /*22f0*/  IMAD.U32 R12, RZ, RZ, UR12 ;  /* 0x0000000cff0c7e24 */ /* 0x003fe2000f8e00ff */
[----:B------:R-:W-:Y:S01]  /*2300*/  ULDC UR19, c[0x0][0x50c] ;  /* 0x0001430000137ab9 */ /* 0x000fe20000000800 */
[----:B------:R-:W-:-:S07]  /*2310*/  IMAD.U32 R13, RZ, RZ, UR5 ;  /* 0x00000005ff0d7e24 */ /* 0x000fce000f8e00ff */
.L_x_32:
[----:B------:R-:W-:-:S13]  /*2320*/  ISETP.NE.AND P1, PT, R144, 0x3, PT ;  /* 0x000000039000780c */ /* 0x000fda0003f25270 */
[----:B------:R-:W-:Y:S05]  /*2330*/  @!P1 BRA `(.L_x_25) ;  /* 0x0000000000049947 */ /* 0x000fea0003800000 */
[----:B------:R-:W-:Y:S01]  /*2340*/  BPT.TRAP 0x1 ;  /* 0x000000040000795c */ /* 0x000fe20000300000 */
.L_x_25:
[----:B------:R-:W0:Y:S01]  /*2350*/  S2UR UR12, SR_CgaCtaId ;  /* 0x00000000000c79c3 */ /* 0x000e220000008800 */
[----:B------:R-:W-:Y:S01]  /*2360*/  UMOV UR10, 0x400 ;  /* 0x00000400000a7882 */ /* 0x000fe20000000000 */
[----:B------:R-:W-:Y:S01]  /*2370*/  SHF.L.U32 R14, R16, 0x1f, RZ ;  /* 0x0000001f100e7819 */ /* 0x000fe200000006ff */
[----:B0-----:R-:W-:-:S04]  /*2380*/  ULEA UR10, UR12, UR10, 0x18 ;  /* 0x0000000a0c0a7291 */ /* 0x001fc8000f8ec03f */
[----:B------:R-:W-:-:S09]  /*2390*/  ULEA UR12, UR18, UR10, 0x3 ;  /* 0x0000000a120c7291 */ /* 0x000fd2000f8e183f */
[----:B------:R0:W1:Y:S01]  /*23a0*/  SYNCS.PHASECHK.TRANS64.TRYWAIT P0, [UR12], R14 ;  /* 0x0000000eff0075a7 */ /* 0x000062000800014c */
[----:B------:R-:W-:Y:S05]  /*23b0*/  @!P1 BRA `(.L_x_26) ;  /* 0x0000000000049947 */ /* 0x000fea0003800000 */
[----:B------:R-:W-:Y:S01]  /*23c0*/  BPT.TRAP 0x1 ;  /* 0x000000040000795c */ /* 0x000fe20000300000 */
.L_x_26:
[----:B-1----:R-:W-:Y:S05]  /*23d0*/  @P0 BRA `(.L_x_27) ;  /* 0x0000000000080947 */ /* 0x002fea0003800000 */
[----:B------:R-:W1:Y:S02]  /*23e0*/  SYNCS.PHASECHK.TRANS64.TRYWAIT P0, [UR12], R14 ;  /* 0x0000000eff0075a7 */ /* 0x000e64000800014c */
[----:B-1----:R-:W-:Y:S05]  /*23f0*/  @!P0 BRA `(.L_x_28) ;  /* 0x0000007c00e08947 */ /* 0x002fea0003800000 */
.L_x_27:
[----:B------:R-:W-:Y:S01]  /*2400*/  UIADD3 UR12, UR10, 0x2c280, URZ ;  /* 0x0002c2800a0c7890 */ /* 0x000fe2000fffe03f */
[----:B------:R-:W-:Y:S01]  /*2410*/  WARPGROUP.ARRIVE ;  /* 0x00000000000079c5 */ /* 0x000fe20000000000 */
[----:B------:R-:W-:Y:S02]  /*2420*/  UISETP.NE.AND UP0, UPT, UR7, URZ, UPT ;  /* 0x0000003f0700728c */ /* 0x000fe4000bf05270 */
[----:B------:R-:W-:Y:S02]  /*2430*/  USHF.R.U32.HI UR12, URZ, 0x4, UR12 ;  /* 0x000000043f0c7899 */ /* 0x000fe4000801160c */
[----:B------:R-:W-:Y:S02]  /*2440*/  USEL UR8, UR8, URZ, !UP0 ;  /* 0x0000003f08087287 */ /* 0x000fe4000c000000 */
[----:B------:R-:W-:Y:S02]  /*2450*/  ULOP3.LUT UR7, UR12, 0x3fff, URZ, 0xc0, !UPT ;  /* 0x00003fff0c077892 */ /* 0x000fe4000f8ec03f */
[----:B------:R-:W-:-:S02]  /*2460*/  ULOP3.LUT UR12, UR11, 0x10000, URZ, 0xfc, !UPT ;  /* 0x000100000b0c7892 */ /* 0x000fc4000f8efc3f */
[----:B------:R-:W-:Y:S02]  /*2470*/  ULOP3.LUT UR7, UR7, 0x10000, URZ, 0xfc, !UPT ;  /* 0x0001000007077892 */ /* 0x000fe4000f8efc3f */
[----:B------:R-:W-:Y:S02]  /*2480*/  UISETP.NE.U32.AND UP0, UPT, UR8, URZ, UPT ;  /* 0x0000003f0800728c */ /* 0x000fe4000bf05070 */
[----:B------:R-:W-:Y:S02]  /*2490*/  ULEA UR12, UR18, UR12, 0x9 ;  /* 0x0000000c120c7291 */ /* 0x000fe4000f8e483f */
[----:B------:R-:W-:Y:S02]  /*24a0*/  ULEA UR14, UR18, UR7, 0x7 ;  /* 0x00000007120e7291 */ /* 0x000fe4000f8e383f */
[----:B------:R-:W-:Y:S01]  /*24b0*/  UIADD3 UR7, UR12, 0x100, URZ ;  /* 0x000001000c077890 */ /* 0x000fe2000fffe03f */
[----:B------:R-:W-:Y:S01]  /*24c0*/  UMOV UR13, 0xc0000010 ;  /* 0xc0000010000d7882 */ /* 0x000fe20000000000 */
[----:B------:R-:W-:Y:S01]  /*24d0*/  UMOV UR15, 0xc0000010 ;  /* 0xc0000010000f7882 */ /* 0x000fe20000000000 */
[----:B------:R-:W-:-:S04]  /*24e0*/  UIADD3 UR6, UR6, 0x1, URZ ;  /* 0x0000000106067890 */ /* 0x000fc8000fffe03f */
[----:B------:R-:W-:Y:S01]  /*24f0*/  QGMMA.64x64x32.F32.E5M2.E5M2 R56, gdesc[UR12], R56, UP0 ;  /* 0x00e000000c3879f3 */ /* 0x000fe2000bf03838 */
[----:B------:R-:W-:Y:S01]  /*2500*/  UMOV UR12, UR7 ;  /* 0x00000007000c7c82 */ /* 0x000fe20008000000 */
[----:B------:R-:W-:Y:S02]  /*2510*/  UMOV UR13, 0xc0000010 ;  /* 0xc0000010000d7882 */ /* 0x000fe40000000000 */
[----:B------:R-:W-:Y:S01]  /*2520*/  QGMMA.64x64x32.F32.E5M2.E5M2 R24, gdesc[UR12], R24, UP0, gsb0 ;  /* 0x00e000000c1879f3 */ /* 0x000fe2000b803818 */
[----:B------:R-:W-:-:S04]  /*2530*/  UISETP.NE.AND UP0, UPT, UR6, UR19, UPT ;  /* 0x000000130600728c */ /* 0x000fc8000bf05270 */
[----:B------:R-:W-:-:S06]  /*2540*/  USEL UR7, URZ, 0x1, UP0 ;  /* 0x000000013f077887 */ /* 0x000fcc0008000000 */
[----:B------:R-:W-:Y:S01]  /*2550*/  ISETP.NE.AND P0, PT, RZ, UR7, PT ;  /* 0x00000007ff007c0c */ /* 0x000fe2000bf05270 */
[----:B------:R-:W-:-:S12]  /*2560*/  WARPGROUP.DEPBAR.LE gsb0, 0x1 ;  /* 0x00008000000079c5 */ /* 0x000fd80000010100 */
[----:B------:R-:W-:Y:S05]  /*2570*/  @!P0 BRA `(.L_x_29) ;  /* 0x0000000400088947 */ /* 0x000fea0003800000 */
[----:B------:R-:W-:Y:S02]  /*2580*/  WARPGROUP.DEPBAR.LE gsb0, 0x0 ;  /* 0x00008000000079c5 */ /* 0x000fe40000010000 */
[----:B------:R-:W-:-:S01]  /*2590*/  FADD R147, R56, R147 ;  /* 0x0000009338937221 */ /* 0x000fc20000000000 */
[----:B------:R-:W-:Y:S01]  /*25a0*/  FADD R142, R57, R142 ;  /* 0x0000008e398e7221 */ /* 0x000fe20000000000 */
        /* <DEDUP_REMOVED lines=62> */
[----:B------:R-:W-:-:S06]  /*2990*/  UMOV UR6, URZ ;  /* 0x0000003f00067c82 */ /* 0x000fcc0008000000 */
.L_x_29:
[----:B------:R-:W-:Y:S05]  /*29a0*/  @!P1 BRA `(.L_x_30) ;  /* 0x0000000000049947 */ /* 0x000fea0003800000 */
[----:B------:R-:W-:Y:S01]  /*29b0*/  BPT.TRAP 0x1 ;  /* 0x000000040000795c */ /* 0x000fe20000300000 */
.L_x_30:
[----:B------:R-:W-:-:S13]  /*29c0*/  ISETP.NE.AND P0, PT, R5, RZ, PT ;  /* 0x000000ff0500720c */ /* 0x000fda0003f05270 */
[----:B01----:R-:W-:-:S05]  /*29d0*/  @P0 LEA R14, R13, UR10, 0x3 ;  /* 0x0000000a0d0e0c11 */ /* 0x003fca000f8e18ff */
[----:B------:R-:W-:-:S05]  /*29e0*/  @P0 VIADD R15, R14, 0xb0 ;  /* 0x000000b00e0f0836 */ /* 0x000fca0000000000 */
[----:B------:R-:W-:-:S04]  /*29f0*/  @P0 PRMT R15, R6, 0x654, R15 ;  /* 0x00000654060f0816 */ /* 0x000fc8000000000f */
[----:B------:R0:W-:Y:S01]  /*2a00*/  @P0 SYNCS.ARRIVE.TRANS64.RED.A1T0 RZ, [R15+URZ], RZ ;  /* 0x000000ff0fff09a7 */ /* 0x0001e2000810043f */
[----:B------:R-:W-:-:S13]  /*2a10*/  ISETP.GT.U32.AND P0, PT, R4, 0x1, PT ;  /* 0x000000010400780c */ /* 0x000fda0003f04070 */
[----:B0-----:R-:W-:Y:S05]  /*2a20*/  @P0 BRA `(.L_x_31) ;  /* 0x0000000000040947 */ /* 0x001fea0003800000 */
[----:B------:R-:W-:Y:S01]  /*2a30*/  BPT.TRAP 0x1 ;  /* 0x000000040000795c */ /* 0x000fe20000300000 */
.L_x_31:
[----:B------:R-:W-:Y:S01]  /*2a40*/  UIADD3 UR18, UR18, 0x1, URZ ;  /* 0x0000000112127890 */ /* 0x000fe2000fffe03f */
[C---:B------:R-:W-:Y:S01]  /*2a50*/  ISETP.GT.AND P1, PT, R12.reuse, 0x1, PT ;  /* 0x000000010c00780c */ /* 0x040fe20003f24270 */
[----:B------:R-:W-:Y:S02]  /*2a60*/  VIADD R13, R13, 0x1 ;  /* 0x000000010d0d7836 */ /* 0x000fe40000000000 */
[----:B------:R-:W-:Y:S01]  /*2a70*/  UISETP.NE.AND UP0, UPT, UR18, 0x16, UPT ;  /* 0x000000161200788c */ /* 0x000fe2000bf05270 */
[----:B------:R-:W-:Y:S02]  /*2a80*/  VIADD R12, R12, 0xffffffff ;  /* 0xffffffff0c0c7836 */ /* 0x000fe40000000000 */
[C---:B------:R-:W-:Y:S01]  /*2a90*/  ISETP.NE.AND P0, PT, R13.reuse, 0x16, PT ;  /* 0x000000160d00780c */ /* 0x040fe20003f05270 */
[----:B------:R-:W-:Y:S02]  /*2aa0*/  USEL UR8, URZ, 0x1, UP0 ;  /* 0x000000013f087887 */ /* 0x000fe40008000000 */
[----:B------:R-:W-:Y:S01]  /*2ab0*/  USEL UR18, UR18, URZ, UP0 ;  /* 0x0000003f12127287 */ /* 0x000fe20008000000 */
[----:B------:R-:W-:-:S03]  /*2ac0*/  SEL R13, R13, RZ, P0 ;  /* 0x000000ff0d0d7207 */ /* 0x000fc60000000000 */
[----:B------:R-:W-:Y:S01]  /*2ad0*/  LOP3.LUT R16, R16, UR8, RZ, 0x3c, !PT ;  /* 0x0000000810107c12 */ /* 0x000fe2000f8e3cff */
[----:B------:R-:W-:Y:S01]  /*2ae0*/  UMOV UR8, 0x1 ;  /* 0x0000000100087882 */ /* 0x000fe20000000000 */
[----:B------:R-:W-:Y:S06]  /*2af0*/  @P1 BRA `(.L_x_32) ;  /* 0xfffffff800081947 */ /* 0x000fec000383ffff */
.L_x_24:
[----:B------:R-:W-:Y:S01]  /*2b00*/  UISETP.NE.AND UP0, UPT, UR6, URZ, UPT ;  /* 0x0000003f0600728c */ /* 0x000fe2000bf05270 */
[----:B01----:R-:W0:Y:S03]  /*2b10*/  LDC R12, c[0x0][0x28c] ;  /* 0x0000a300ff0c7b82 */ /* 0x003e260000000800 */
[----:B------:R-:W-:-:S06]  /*2b20*/  USEL UR6, URZ, 0x1, !UP0 ;  /* 0x000000013f067887 */ /* 0x000fcc000c000000 */
[----:B------:R-:W-:Y:S02]  /*2b30*/  ISETP.NE.AND P0, PT, RZ, UR6, PT ;  /* 0x00000006ff007c0c */ /* 0x000fe4000bf05270 */
[----:B0-----:R-:W-:-:S11]  /*2b40*/  ISETP.GE.AND P1, PT, R12, 0x1, PT ;  /* 0x000000010c00780c */ /* 0x001fd60003f26270 */
[----:B------:R-:W-:Y:S05]  /*2b50*/  @!P0 BRA `(.L_x_33) ;  /* 0x0000000400048947 */ /* 0x000fea0003800000 */
[----:B------:R-:W-:Y:S02]  /*2b60*/  WARPGROUP.DEPBAR.LE gsb0, 0x0 ;  /* 0x00008000000079c5 */ /* 0x000fe40000010000 */
[----:B------:R-:W-:Y:S01]  /*2b70*/  FADD R147, R56, R147 ;  /* 0x0000009338937221 */ /* 0x000fe20000000000 */
        /* <DEDUP_REMOVED lines=62> */
[----:B------:R-:W-:-:S07]  /*2f60*/  FADD R20, R20, R55 ;  /* 0x0000003714147221 */ /* 0x000fce0000000000 */
.L_x_33:
[----:B------:R-:W-:Y:S02]  /*2f70*/  WARPGROUP.DEPBAR.LE gsb0, 0x0 ;  /* 0x00008000000079c5 */ /* 0x000fe40000010000 */
[----:B------:R-:W-:Y:S05]  /*2f80*/  @!P1 BRA `(.L_x_34) ;  /* 0x0000000000549947 */ /* 0x000fea0003800000 */
[----:B------:R-:W-:-:S13]  /*2f90*/  ISETP.NE.AND P0, PT, R144, 0x3, PT ;  /* 0x000000039000780c */ /* 0x000fda0003f05270 */
[----:B------:R-:W-:Y:S05]  /*2fa0*/  @!P0 BRA `(.L_x_35) ;  /* 0x0000000000048947 */ /* 0x000fea0003800000 */
[----:B------:R-:W-:Y:S01]  /*2fb0*/  BPT.TRAP 0x1 ;  /* 0x000000040000795c */ /* 0x000fe20000300000 */
.L_x_35:
[----:B------:R-:W-:Y:S01]  /*2fc0*/  ISETP.NE.AND P0, PT, R5, RZ, PT ;  /* 0x000000ff0500720c */ /* 0x000fe20003f05270 */
[----:B------:R-:W-:Y:S01]  /*2fd0*/  BSSY B0, `(.L_x_36) ;  /* 0x000000e000007945 */ /* 0x000fe20003800000 */
[----:B------:R-:W-:-:S11]  /*2fe0*/  ISETP.GT.U32.AND P1, PT, R4, 0x1, PT ;  /* 0x000000010400780c */ /* 0x000fd60003f24070 */
[----:B------:R-:W-:Y:S05]  /*2ff0*/  @!P0 BRA `(.L_x_37) ;  /* 0x00000000002c8947 */ /* 0x000fea0003800000 */
[----:B------:R-:W-:-:S04]  /*3000*/  UISETP.LT.AND UP0, UPT, UR9, 0x1, UPT ;  /* 0x000000010900788c */ /* 0x000fc8000bf01270 */
[----:B------:R-:W-:-:S04]  /*3010*/  USEL UR8, UR9, 0x1, UP0 ;  /* 0x0000000109087887 */ /* 0x000fc80008000000 */
[----:B------:R-:W-:-:S04]  /*3020*/  UIADD3 UR8, UR5, UR9, -UR8 ;  /* 0x0000000905087290 */ /* 0x000fc8000fffe808 */
[----:B------:R-:W-:-:S04]  /*3030*/  UIMAD.WIDE.U32 UR6, UR8, -0x45d1745d, URZ ;  /* 0xba2e8ba3080678a5 */ /* 0x000fc8000f8e003f */
[----:B------:R-:W-:-:S04]  /*3040*/  USHF.R.U32.HI UR6, URZ, 0x4, UR7 ;  /* 0x000000043f067899 */ /* 0x000fc80008011607 */
[----:B------:R-:W-:-:S04]  /*3050*/  UIMAD UR8, UR6, -0x16, UR8 ;  /* 0xffffffea060878a4 */ /* 0x000fc8000f8e0208 */
[----:B------:R-:W-:-:S04]  /*3060*/  ULEA UR8, UR8, UR10, 0x3 ;  /* 0x0000000a08087291 */ /* 0x000fc8000f8e183f */
[----:B------:R-:W-:-:S06]  /*3070*/  UIADD3 UR8, UR8, 0xb0, URZ ;  /* 0x000000b008087890 */ /* 0x000fcc000fffe03f */
[----:B------:R-:W-:-:S05]  /*3080*/  IMAD.U32 R13, RZ, RZ, UR8 ;  /* 0x00000008ff0d7e24 */ /* 0x000fca000f8e00ff */
[----:B------:R-:W-:-:S04]  /*3090*/  PRMT R12, R6, 0x654, R13 ;  /* 0x00000654060c7816 */ /* 0x000fc8000000000d */
[----:B------:R0:W-:Y:S03]  /*30a0*/  SYNCS.ARRIVE.TRANS64.RED.A1T0 RZ, [R12+URZ], RZ ;  /* 0x000000ff0cff79a7 */ /* 0x0001e6000810043f */
.L_x_37:
[----:B------:R-:W-:Y:S05]  /*30b0*/  BSYNC B0 ;  /* 0x0000000000007941 */ /* 0x000fea0003800000 */
.L_x_36:
[----:B------:R-:W-:Y:S05]  /*30c0*/  @P1 BRA `(.L_x_34) ;  /* 0x0000000000041947 */ /* 0x000fea0003800000 */
[----:B------:R-:W-:Y:S01]  /*30d0*/  BPT.TRAP 0x1 ;  /* 0x000000040000795c */ /* 0x000fe20000300000 */
.L_x_34:
[----:B------:R-:W1:Y:S01]  /*30e0*/  LDC R16, c[0x0][0x288] ;  /* 0x0000a200ff107b82 */ /* 0x000e620000000800 */
[----:B------:R-:W-:Y:S01]  /*30f0*/  IMAD.SHL.U32 R33, R11, 0x40, RZ ;  /* 0x000000400b217824 */ /* 0x000fe200078e00ff */
[--C-:B0-----:R-:W-:Y:S01]  /*3100*/  SHF.R.U32.HI R12, RZ, 0x2, R0.reuse ;  /* 0x00000002ff0c7819 */ /* 0x101fe20000011600 */
[----:B------:R-:W-:Y:S01]  /*3110*/  UIADD3 UR5, UR9, UR5, URZ ;  /* 0x0000000509057290 */ /* 0x000fe2000fffe03f */
[----:B------:R-:W-:Y:S01]  /*3120*/  LOP3.LUT R14, R0, 0x60, RZ, 0xc0, !PT ;  /* 0x00000060000e7812 */ /* 0x000fe200078ec0ff */
[----:B------:R-:W-:Y:S01]  /*3130*/  IMAD.SHL.U32 R34, R10, 0x100, RZ ;  /* 0x000001000a227824 */ /* 0x000fe200078e00ff */
[----:B------:R-:W-:Y:S01]  /*3140*/  SHF.R.U32.HI R15, RZ, 0x7, R0 ;  /* 0x00000007ff0f7819 */ /* 0x000fe20000011600 */
[----:B------:R-:W-:Y:S01]  /*3150*/  UISETP.GT.U32.AND UP0, UPT, UR5, 0x15, UPT ;  /* 0x000000150500788c */ /* 0x000fe2000bf04070 */
[----:B------:R-:W-:Y:S01]  /*3160*/  LOP3.LUT R13, R12, 0x7, RZ, 0xc0, !PT ;  /* 0x000000070c0d7812 */ /* 0x000fe200078ec0ff */
[C---:B------:R-:W-:Y:S01]  /*3170*/  IMAD.SHL.U32 R26, R0.reuse, 0x2, RZ ;  /* 0x00000002001a7824 */ /* 0x040fe200078e00ff */
[----:B------:R-:W-:Y:S01]  /*3180*/  SHF.R.U32.HI R14, RZ, 0x1, R14 ;  /* 0x00000001ff0e7819 */ /* 0x000fe2000001160e */
[----:B------:R-:W-:Y:S01]  /*3190*/  ULDC UR12, c[0x0][0x284] ;  /* 0x0000a100000c7ab9 */ /* 0x000fe20000000800 */
[----:B------:R-:W-:Y:S01]  /*31a0*/  LOP3.LUT R12, R15, 0x1, RZ, 0xc0, !PT ;  /* 0x000000010f0c7812 */ /* 0x000fe200078ec0ff */
[----:B------:R-:W-:Y:S01]  /*31b0*/  UISETP.LT.U32.AND UP0, UPT, UR9, 0x16, UP0 ;  /* 0x000000160900788c */ /* 0x000fe20008701070 */
[----:B------:R-:W-:Y:S01]  /*31c0*/  IADD3 R17, RZ, -R14, -R13 ;  /* 0x8000000eff117210 */ /* 0x000fe20007ffe80d */
[----:B------:R-:W-:Y:S01]  /*31d0*/  UISETP.GE.U32.AND UP1, UPT, UR9, 0x16, UPT ;  /* 0x000000160900788c */ /* 0x000fe2000bf26070 */
[----:B------:R-:W-:Y:S01]  /*31e0*/  LOP3.LUT R15, R0, 0x3, RZ, 0xc0, !PT ;  /* 0x00000003000f7812 */ /* 0x000fe200078ec0ff */
[C---:B------:R-:W-:Y:S01]  /*31f0*/  IMAD.SHL.U32 R24, R12.reuse, 0x40, RZ ;  /* 0x000000400c187824 */ /* 0x040fe200078e00ff */
[----:B------:R-:W-:Y:S01]  /*3200*/  SHF.R.S32.HI R29, RZ, 0x1f, R7 ;  /* 0x0000001fff1d7819 */ /* 0x000fe20000011407 */
[----:B------:R-:W-:Y:S01]  /*3210*/  UIMAD.WIDE.U32 UR6, UR5, -0x45d1745d, URZ ;  /* 0xba2e8ba3050678a5 */ /* 0x000fe2000f8e003f */
[C---:B------:R-:W-:Y:S01]  /*3220*/  LOP3.LUT R26, R33.reuse, 0x6, R26, 0xf8, !PT ;  /* 0x00000006211a7812 */ /* 0x040fe200078ef81a */
[----:B------:R-:W-:Y:S01]  /*3230*/  USEL UR8, URZ, 0x1, !UP0 ;  /* 0x000000013f087887 */ /* 0x000fe2000c000000 */
[----:B------:R-:W-:Y:S01]  /*3240*/  IMAD R17, R12, -0x40, R17 ;  /* 0xffffffc00c117824 */ /* 0x000fe200078e0211 */
[----:B------:R-:W-:Y:S01]  /*3250*/  ULDC.64 UR10, c[0x0][0x5d0] ;  /* 0x00017400000a7ab9 */ /* 0x000fe20000000a00 */
[----:B-1----:R-:W-:Y:S01]  /*3260*/  ISETP.GE.AND P0, PT, R33, R16, PT ;  /* 0x000000102100720c */ /* 0x002fe20003f06270 */
[----:B------:R-:W-:Y:S01]  /*3270*/  IMAD R12, R15, -0x2, R16 ;  /* 0xfffffffe0f0c7824 */ /* 0x000fe200078e0210 */
[----:B------:R-:W-:Y:S01]  /*3280*/  SHF.R.S32.HI R27, RZ, 0x1f, R26 ;  /* 0x0000001fff1b7819 */ /* 0x000fe2000001141a */
[----:B------:R-:W-:Y:S01]  /*3290*/  IMAD R16, R29, UR10, RZ ;  /* 0x0000000a1d107c24 */ /* 0x000fe2000f8e02ff */
[----:B------:R-:W-:Y:S01]  /*32a0*/  ISETP.GE.OR P0, PT, R34, UR12, P0 ;  /* 0x0000000c22007c0c */ /* 0x000fe20008706670 */
[----:B------:R-:W-:Y:S01]  /*32b0*/  USHF.R.U32.HI UR6, URZ, 0x4, UR7 ;  /* 0x000000043f067899 */ /* 0x000fe20008011607 */
[----:B------:R-:W-:Y:S01]  /*32c0*/  LOP3.LUT R35, R24, 0x40, R13, 0xe2, !PT ;  /* 0x0000004018237812 */ /* 0x000fe200078ee20d */
[----:B------:R-:W-:Y:S01]  /*32d0*/  ULOP3.LUT UR4, UR4, UR8, URZ, 0x3c, !UPT ;  /* 0x0000000804047292 */ /* 0x000fe2000f8e3c3f */
[----:B------:R-:W-:Y:S01]  /*32e0*/  IMAD.WIDE R24, R10, 0x100, RZ ;  /* 0x000001000a187825 */ /* 0x000fe200078e02ff */
[----:B------:R-:W-:Y:S01]  /*32f0*/  UIMAD UR5, UR6, -0x16, UR5 ;  /* 0xffffffea060578a4 */ /* 0x000fe2000f8e0205 */
[----:B------:R-:W-:Y:S01]  /*3300*/  IADD3 R34, -R34, UR12, R17 ;  /* 0x0000000c22227c10 */ /* 0x000fe2000fffe111 */
[----:B------:R-:W-:Y:S01]  /*3310*/  @UP1 ULOP3.LUT UR4, UR4, 0x1, UR6, 0x78, !UPT ;  /* 0x0000000104041892 */ /* 0x000fe2000f8e7806 */
[C---:B------:R-:W-:Y:S01]  /*3320*/  IMAD R13, R7.reuse, UR11, R16 ;  /* 0x0000000b070d7c24 */ /* 0x040fe2000f8e0210 */
[----:B------:R-:W-:Y:S01]  /*3330*/  LOP3.LUT R35, R24, R35, R14, 0xfe, !PT ;  /* 0x0000002318237212 */ /* 0x000fe200078efe0e */
[----:B------:R-:W-:-:S04]  /*3340*/  IMAD.WIDE.U32 R10, R7, UR10, R26 ;  /* 0x0000000a070a7c25 */ /* 0x000fc8000f8e001a */
[----:B------:R-:W-:Y:S02]  /*3350*/  IMAD.IADD R11, R11, 0x1, R13 ;  /* 0x000000010b0b7824 */ /* 0x000fe400078e020d */
[----:B------:R-:W-:Y:S02]  /*3360*/  IMAD.IADD R33, R12, 0x1, -R33 ;  /* 0x000000010c217824 */ /* 0x000fe400078e0a21 */
[----:B------:R-:W-:Y:S01]  /*3370*/  IMAD.MOV.U32 R32, RZ, RZ, -0x1 ;  /* 0xffffffffff207424 */ /* 0x000fe200078e00ff */
[----:B------:R-:W-:Y:S06]  /*3380*/  @P0 BRA `(.L_x_38) ;  /* 0x0000004800040947 */ /* 0x000fec0003800000 */
[----:B------:R-:W0:Y:S01]  /*3390*/  LDC.64 R30, c[0x0][0x5c8] ;  /* 0x00017200ff1e7b82 */ /* 0x000e220000000a00 */
[----:B------:R-:W-:Y:S01]  /*33a0*/  ULDC.64 UR6, c[0x0][0x5c0] ;  /* 0x0001700000067ab9 */ /* 0x000fe20000000a00 */
[----:B------:R-:W-:Y:S01]  /*33b0*/  BSSY B0, `(.L_x_38) ;  /* 0x000047e000007945 */ /* 0x000fe20003800000 */
[-C--:B0-----:R-:W-:Y:S02]  /*33c0*/  IMAD R12, R25, R30.reuse, RZ ;  /* 0x0000001e190c7224 */ /* 0x081fe400078e02ff */
[----:B------:R-:W-:-:S04]  /*33d0*/  IMAD.WIDE.U32 R10, R35, R30, R10 ;  /* 0x0000001e230a7225 */ /* 0x000fc800078e000a */
[----:B------:R-:W-:Y:S01]  /*33e0*/  IMAD R15, R35, R31, R12 ;  /* 0x0000001f230f7224 */ /* 0x000fe200078e020c */
[----:B------:R-:W-:Y:S01]  /*33f0*/  IADD3 R16, P4, R10, UR6, RZ ;  /* 0x000000060a107c10 */ /* 0x000fe2000ff9e0ff */
[C---:B------:R-:W-:Y:S01]  /*3400*/  IMAD.SHL.U32 R13, R30.reuse, 0x80, RZ ;  /* 0x000000801e0d7824 */ /* 0x040fe200078e00ff */
[C---:B------:R-:W-:Y:S01]  /*3410*/  LEA R28, P2, R30.reuse, R10, 0x3 ;  /* 0x0000000a1e1c7211 */ /* 0x040fe200078418ff */
[----:B------:R-:W-:Y:S01]  /*3420*/  IMAD.IADD R36, R11, 0x1, R15 ;  /* 0x000000010b247824 */ /* 0x000fe200078e020f */
[----:B------:R-:W-:Y:S02]  /*3430*/  SHF.L.U64.HI R11, R30, 0x7, R31 ;  /* 0x000000071e0b7819 */ /* 0x000fe4000001021f */
[----:B------:R-:W-:Y:S02]  /*3440*/  IADD3 R12, P1, P0, R10, UR6, R13 ;  /* 0x000000060a0c7c10 */ /* 0x000fe4000f83e00d */
[----:B------:R-:W-:Y:S02]  /*3450*/  IADD3.X R17, R36, UR7, RZ, P4, !PT ;  /* 0x0000000724117c10 */ /* 0x000fe4000a7fe4ff */
[----:B---3-5:R-:W-:-:S02]  /*3460*/  FSETP.NEU.AND P4, PT, R9, RZ, PT ;  /* 0x000000ff0900720b */ /* 0x028fc40003f8d000 */
[----:B------:R-:W-:Y:S02]  /*3470*/  LEA.HI.X R30, R30, R36, R31, 0x3, P2 ;  /* 0x000000241e1e7211 */ /* 0x000fe400010f1c1f */
[C---:B------:R-:W-:Y:S02]  /*3480*/  IADD3 R14, P2, R28.reuse, UR6, RZ ;  /* 0x000000061c0e7c10 */ /* 0x040fe4000ff5e0ff */
[----:B------:R-:W-:Y:S02]  /*3490*/  IADD3 R10, P5, P6, R28, UR6, R13 ;  /* 0x000000061c0a7c10 */ /* 0x000fe4000febe00d */
[--C-:B------:R-:W-:Y:S02]  /*34a0*/  IADD3.X R13, R36, UR7, R11.reuse, P1, P0 ;  /* 0x00000007240d7c10 */ /* 0x100fe40008fe040b */
[C---:B------:R-:W-:Y:S02]  /*34b0*/  IADD3.X R15, R30.reuse, UR7, RZ, P2, !PT ;  /* 0x000000071e0f7c10 */ /* 0x040fe400097fe4ff */
[----:B------:R-:W-:Y:S01]  /*34c0*/  IADD3.X R11, R30, UR7, R11, P5, P6 ;  /* 0x000000071e0b7c10 */ /* 0x000fe2000afec40b */
[----:B------:R-:W-:Y:S06]  /*34d0*/  @!P4 BRA `(.L_x_39) ;  /* 0x00000034009cc947 */ /* 0x000fec0003800000 */
[----:B------:R-:W-:Y:S01]  /*34e0*/  ULDC.64 UR6, c[0x0][0x5b8] ;  /* 0x00016e0000067ab9 */ /* 0x000fe20000000a00 */
[----:B------:R-:W-:Y:S01]  /*34f0*/  ISETP.GE.AND P0, PT, R34, 0x1, PT ;  /* 0x000000012200780c */ /* 0x000fe20003f06270 */
[----:B------:R-:W-:Y:S01]  /*3500*/  IMAD R28, R29, UR6, RZ ;  /* 0x000000061d1c7c24 */ /* 0x000fe2000f8e02ff */
[----:B------:R-:W-:Y:S01]  /*3510*/  ULDC.64 UR10, c[0x0][0x5a8] ;  /* 0x00016a00000a7ab9 */ /* 0x000fe20000000a00 */
[----:B------:R-:W-:Y:S01]  /*3520*/  IMAD.WIDE.U32 R26, R7, UR6, R26 ;  /* 0x00000006071a7c25 */ /* 0x000fe2000f8e001a */
[----:B------:R-:W-:Y:S01]  /*3530*/  ISETP.LT.OR P4, PT, R33, 0x1, !P0 ;  /* 0x000000012100780c */ /* 0x000fe20004781670 */
[----:B------:R-:W-:Y:S02]  /*3540*/  BSSY B1, `(.L_x_40) ;  /* 0x000000c000017945 */ /* 0x000fe40003800000 */
[----:B------:R-:W-:Y:S01]  /*3550*/  IMAD R7, R7, UR7, R28 ;  /* 0x0000000707077c24 */ /* 0x000fe2000f8e021c */
[----:B------:R-:W-:Y:S02]  /*3560*/  ULDC.64 UR6, c[0x0][0x5b0] ;  /* 0x00016c0000067ab9 */ /* 0x000fe40000000a00 */
[----:B------:R-:W-:-:S02]  /*3570*/  IMAD R30, R25, UR6, RZ ;  /* 0x00000006191e7c24 */ /* 0x000fc4000f8e02ff */
[----:B------:R-:W-:Y:S02]  /*3580*/  IMAD.IADD R27, R27, 0x1, R7 ;  /* 0x000000011b1b7824 */ /* 0x000fe400078e0207 */
[C---:B------:R-:W-:Y:S02]  /*3590*/  IMAD R7, R35.reuse, UR7, R30 ;  /* 0x0000000723077c24 */ /* 0x040fe4000f8e021e */
[----:B------:R-:W-:-:S03]  /*35a0*/  IMAD.WIDE.U32 R28, R35, UR6, R26 ;  /* 0x00000006231c7c25 */ /* 0x000fc6000f8e001a */
[----:B------:R-:W-:-:S04]  /*35b0*/  IADD3 R28, P1, R28, UR10, RZ ;  /* 0x0000000a1c1c7c10 */ /* 0x000fc8000ff3e0ff */
[--C-:B------:R-:W-:Y:S02]  /*35c0*/  IADD3.X R29, R29, UR11, R7.reuse, P1, !PT ;  /* 0x0000000b1d1d7c10 */ /* 0x100fe40008ffe407 */
[----:B------:R-:W-:Y:S01]  /*35d0*/  PRMT R7, RZ, 0x7610, R7 ;  /* 0x00007610ff077816 */ /* 0x000fe20000000007 */
[----:B------:R-:W-:Y:S06]  /*35e0*/  @P4 BRA `(.L_x_41) ;  /* 0x0000000000044947 */ /* 0x000fec0003800000 */
[----:B------:R0:W5:Y:S02]  /*35f0*/  LDG.E.U8 R7, desc[UR16][R28.64] ;  /* 0x000000101c077981 */ /* 0x000164000c1e1100 */
.L_x_41:
[----:B------:R-:W-:Y:S05]  /*3600*/  BSYNC B1 ;  /* 0x0000000000017941 */ /* 0x000fea0003800000 */
.L_x_40:
[----:B-----5:R-:W-:Y:S01]  /*3610*/  LOP3.LUT R7, R7, 0xff, RZ, 0xc0, !PT ;  /* 0x000000ff07077812 */ /* 0x020fe200078ec0ff */
[----:B------:R-:W-:Y:S01]  /*3620*/  BSSY B1, `(.L_x_42) ;  /* 0x000000b000017945 */ /* 0x000fe20003800000 */
[----:B------:R-:W-:Y:S02]  /*3630*/  ISETP.LT.OR P2, PT, R33, 0x2, !P0 ;  /* 0x000000022100780c */ /* 0x000fe40004741670 */
[----:B------:R-:W-:-:S05]  /*3640*/  F2FP.F16.E5M2.UNPACK_B R7, R7 ;  /* 0x00000007ff07723e */ /* 0x000fca00020004ff */
[----:B------:R-:W-:Y:S01]  /*3650*/  HADD2.F32 R30, -RZ, R7.H0_H0 ;  /* 0x20000007ff1e7230 */ /* 0x000fe20000004100 */
[----:B------:R-:W-:-:S04]  /*3660*/  PRMT R7, RZ, 0x7610, R7 ;  /* 0x00007610ff077816 */ /* 0x000fc80000000007 */
[----:B------:R-:W-:-:S04]  /*3670*/  FMUL R30, R30, R9 ;  /* 0x000000091e1e7220 */ /* 0x000fc80000400000 */
[----:B--2---:R-:W-:-:S05]  /*3680*/  FFMA R30, R147, R8, R30 ;  /* 0x00000008931e7223 */ /* 0x004fca000000001e */
[----:B------:R-:W-:-:S05]  /*3690*/  F2FP.SATFINITE.E5M2.F32.PACK_AB_MERGE_C R31, RZ, R30, RZ ;  /* 0x0000001eff1f723e */ /* 0x000fca00048060ff */
[----:B------:R1:W-:Y:S01]  /*36a0*/  @!P4 STG.E.U8 desc[UR16][R16.64], R31 ;  /* 0x0000001f1000c986 */ /* 0x0003e2000c101110 */
[----:B------:R-:W-:Y:S05]  /*36b0*/  @P2 BRA `(.L_x_43) ;  /* 0x0000000000042947 */ /* 0x000fea0003800000 */
[----:B------:R2:W5:Y:S02]  /*36c0*/  LDG.E.U8 R7, desc[UR16][R28.64+0x1] ;  /* 0x000001101c077981 */ /* 0x000564000c1e1100 */
.L_x_43:
[----:B------:R-:W-:Y:S05]  /*36d0*/  BSYNC B1 ;  /* 0x0000000000017941 */ /* 0x000fea0003800000 */
.L_x_42:
[----:B-----5:R-:W-:Y:S01]  /*36e0*/  LOP3.LUT R7, R7, 0xff, RZ, 0xc0, !PT ;  /* 0x000000ff07077812 */ /* 0x020fe200078ec0ff */
[----:B------:R-:W-:Y:S01]  /*36f0*/  BSSY B1, `(.L_x_44) ;  /* 0x0000013000017945 */ /* 0x000fe20003800000 */
[----:B------:R-:W-:Y:S02]  /*3700*/  IADD3 R37, P1, R35, 0x8, RZ ;  /* 0x0000000823257810 */ /* 0x000fe40007f3e0ff */
[----:B------:R-:W-:-:S03]  /*3710*/  F2FP.F16.E5M2.UNPACK_B R7, R7 ;  /* 0x00000007ff07723e */ /* 0x000fc600020004ff */
[----:B-1----:R-:W-:Y:S01]  /*3720*/  IMAD.X R31, RZ, RZ, R25, P1 ;  /* 0x000000ffff1f7224 */ /* 0x002fe200008e0619 */
[----:B------:R-:W-:Y:S01]  /*3730*/  ISETP.GE.AND P1, PT, R34, 0x9, PT ;  /* 0x000000092200780c */ /* 0x000fe20003f26270 */
[----:B------:R-:W-:Y:S02]  /*3740*/  HADD2.F32 R30, -RZ, R7.H0_H0 ;  /* 0x20000007ff1e7230 */ /* 0x000fe40000004100 */
[----:B------:R-:W-:Y:S01]  /*3750*/  IMAD R36, R31, UR6, RZ ;  /* 0x000000061f247c24 */ /* 0x000fe2000f8e02ff */
[----:B------:R-:W-:Y:S02]  /*3760*/  ISETP.LT.OR P5, PT, R33, 0x1, !P1 ;  /* 0x000000012100780c */ /* 0x000fe40004fa1670 */
[----:B------:R-:W-:Y:S01]  /*3770*/  FMUL R7, R30, R9 ;  /* 0x000000091e077220 */ /* 0x000fe20000400000 */
[----:B------:R-:W-:-:S04]  /*3780*/  IMAD.WIDE.U32 R30, R37, UR6, R26 ;  /* 0x00000006251e7c25 */ /* 0x000fc8000f8e001a */
[----:B------:R-:W-:Y:S01]  /*3790*/  FFMA R7, R142, R8, R7 ;  /* 0x000000088e077223 */ /* 0x000fe20000000007 */
[----:B------:R-:W-:Y:S01]  /*37a0*/  IMAD R37, R37, UR7, R36 ;  /* 0x0000000725257c24 */ /* 0x000fe2000f8e0224 */
[----:B------:R-:W-:-:S03]  /*37b0*/  IADD3 R30, P4, R30, UR10, RZ ;  /* 0x0000000a1e1e7c10 */ /* 0x000fc6000ff9e0ff */
[----:B------:R-:W-:Y:S02]  /*37c0*/  F2FP.SATFINITE.E5M2.F32.PACK_AB_MERGE_C R39, RZ, R7, RZ ;  /* 0x00000007ff27723e */ /* 0x000fe400048060ff */
[----:B------:R-:W-:Y:S02]  /*37d0*/  IADD3.X R31, R31, UR11, R37, P4, !PT ;  /* 0x0000000b1f1f7c10 */ /* 0x000fe4000a7fe425 */
[----:B------:R-:W-:Y:S01]  /*37e0*/  PRMT R7, RZ, 0x7610, R7 ;  /* 0x00007610ff077816 */ /* 0x000fe20000000007 */
[----:B------:R1:W-:Y:S01]  /*37f0*/  @!P2 STG.E.U8 desc[UR16][R16.64+0x1], R39 ;  /* 0x000001271000a986 */ /* 0x0003e2000c101110 */
[----:B------:R-:W-:Y:S05]  /*3800*/  @P5 BRA `(.L_x_45) ;  /* 0x0000000000045947 */ /* 0x000fea0003800000 */
[----:B------:R3:W5:Y:S02]  /*3810*/  LDG.E.U8 R7, desc[UR16][R30.64] ;  /* 0x000000101e077981 */ /* 0x000764000c1e1100 */
.L_x_45:
[----:B------:R-:W-:Y:S05]  /*3820*/  BSYNC B1 ;  /* 0x0000000000017941 */ /* 0x000fea0003800000 */
.L_x_44:
[----:B-----5:R-:W-:Y:S01]  /*3830*/  LOP3.LUT R7, R7, 0xff, RZ, 0xc0, !PT ;  /* 0x000000ff07077812 */ /* 0x020fe200078ec0ff */
[----:B------:R-:W-:Y:S01]  /*3840*/  BSSY B1, `(.L_x_46) ;  /* 0x000000b000017945 */ /* 0x000fe20003800000 */
[----:B------:R-:W-:Y:S02]  /*3850*/  ISETP.LT.OR P2, PT, R33, 0x2, !P1 ;  /* 0x000000022100780c */ /* 0x000fe40004f41670 */
[----:B------:R-:W-:-:S05]  /*3860*/  F2FP.F16.E5M2.UNPACK_B R7, R7 ;  /* 0x00000007ff07723e */ /* 0x000fca00020004ff */
[----:B------:R-:W-:Y:S01]  /*3870*/  HADD2.F32 R36, -RZ, R7.H0_H0 ;  /* 0x20000007ff247230 */ /* 0x000fe20000004100 */
[----:B------:R-:W-:-:S04]  /*3880*/  PRMT R7, RZ, 0x7610, R7 ;  /* 0x00007610ff077816 */ /* 0x000fc80000000007 */
[----:B------:R-:W-:-:S04]  /*3890*/  FMUL R36, R36, R9 ;  /* 0x0000000924247220 */ /* 0x000fc80000400000 */
[----:B------:R-:W-:-:S05]  /*38a0*/  FFMA R36, R145, R8, R36 ;  /* 0x0000000891247223 */ /* 0x000fca0000000024 */
[----:B------:R-:W-:-:S05]  /*38b0*/  F2FP.SATFINITE.E5M2.F32.PACK_AB_MERGE_C R37, RZ, R36, RZ ;  /* 0x00000024ff25723e */ /* 0x000fca00048060ff */
[----:B------:R4:W-:Y:S01]  /*38c0*/  @!P5 STG.E.U8 desc[UR16][R14.64], R37 ;  /* 0x000000250e00d986 */ /* 0x0009e2000c101110 */
[----:B------:R-:W-:Y:S05]  /*38d0*/  @P2 BRA `(.L_x_47) ;  /* 0x0000000000042947 */ /* 0x000fea0003800000 */
[----:B------:R0:W5:Y:S02]  /*38e0*/  LDG.E.U8 R7, desc[UR16][R30.64+0x1] ;  /* 0x000001101e077981 */ /* 0x000164000c1e1100 */
.L_x_47:
[----:B------:R-:W-:Y:S05]  /*38f0*/  BSYNC B1 ;  /* 0x0000000000017941 */ /* 0x000fea0003800000 */
.L_x_46:
[----:B-----5:R-:W-:Y:S01]  /*3900*/  LOP3.LUT R7, R7, 0xff, RZ, 0xc0, !PT ;  /* 0x000000ff07077812 */ /* 0x020fe200078ec0ff */
[----:B------:R-:W-:Y:S01]  /*3910*/  BSSY B1, `(.L_x_48) ;  /* 0x000000b000017945 */ /* 0x000fe20003800000 */
[----:B------:R-:W-:Y:S02]  /*3920*/  ISETP.LT.OR P4, PT, R33, 0x9, !P0 ;  /* 0x000000092100780c */ /* 0x000fe40004781670 */
[----:B------:R-:W-:-:S05]  /*3930*/  F2FP.F16.E5M2.UNPACK_B R7, R7 ;  /* 0x00000007ff07723e */ /* 0x000fca00020004ff */
[----:B------:R-:W-:-:S05]  /*3940*/  HADD2.F32 R36, -RZ, R7.H0_H0 ;  /* 0x20000007ff247230 */ /* 0x000fca0000004100 */
[----:B------:R-:W-:-:S04]  /*3950*/  FMUL R7, R36, R9 ;  /* 0x0000000924077220 */ /* 0x000fc80000400000 */
[----:B------:R-:W-:-:S05]  /*3960*/  FFMA R7, R140, R8, R7 ;  /* 0x000000088c077223 */ /* 0x000fca0000000007 */
[----:B----4-:R-:W-:Y:S02]  /*3970*/  F2FP.SATFINITE.E5M2.F32.PACK_AB_MERGE_C R37, RZ, R7, RZ ;  /* 0x00000007ff25723e */ /* 0x010fe400048060ff */
[----:B------:R-:W-:-:S03]  /*3980*/  PRMT R7, RZ, 0x7610, R7 ;  /* 0x00007610ff077816 */ /* 0x000fc60000000007 */
[----:B------:R4:W-:Y:S01]  /*3990*/  @!P2 STG.E.U8 desc[UR16][R14.64+0x1], R37 ;  /* 0x000001250e00a986 */ /* 0x0009e2000c101110 */
[----:B------:R-:W-:Y:S05]  /*39a0*/  @P4 BRA `(.L_x_49) ;  /* 0x0000000000044947 */ /* 0x000fea0003800000 */
[----:B------:R0:W5:Y:S02]  /*39b0*/  LDG.E.U8 R7, desc[UR16][R28.64+0x8] ;  /* 0x000008101c077981 */ /* 0x000164000c1e1100 */
.L_x_49:
[----:B------:R-:W-:Y:S05]  /*39c0*/  BSYNC B1 ;  /* 0x0000000000017941 */ /* 0x000fea0003800000 */
.L_x_48:
        /* <DEDUP_REMOVED lines=8> */
[----:B----4-:R-:W-:-:S05]  /*3a50*/  F2FP.SATFINITE.E5M2.F32.PACK_AB_MERGE_C R37, RZ, R36, RZ ;  /* 0x00000024ff25723e */ /* 0x010fca00048060ff */
[----:B------:R4:W-:Y:S01]  /*3a60*/  @!P4 STG.E.U8 desc[UR16][R16.64+0x8], R37 ;  /* 0x000008251000c986 */ /* 0x0009e2000c101110 */
[----:B------:R-:W-:Y:S05]  /*3a70*/  @P2 BRA `(.L_x_51) ;  /* 0x0000000000042947 */ /* 0x000fea0003800000 */
[----:B------:R0:W5:Y:S02]  /*3a80*/  LDG.E.U8 R7, desc[UR16][R28.64+0x9] ;  /* 0x000009101c077981 */ /* 0x000164000c1e1100 */
.L_x_51:
[----:B------:R-:W-:Y:S05]  /*3a90*/  BSYNC B1 ;  /* 0x0000000000017941 */ /* 0x000fea0003800000 */
.L_x_50:
        /* <DEDUP_REMOVED lines=12> */
.L_x_53:
[----:B------:R-:W-:Y:S05]  /*3b60*/  BSYNC B1 ;  /* 0x0000000000017941 */ /* 0x000fea0003800000 */
.L_x_52:
        /* <DEDUP_REMOVED lines=12> */
.L_x_55:
[----:B------:R-:W-:Y:S05]  /*3c30*/  BSYNC B1 ;  /* 0x0000000000017941 */ /* 0x000fea0003800000 */
.L_x_54:
        /* <DEDUP_REMOVED lines=12> */
.L_x_57:
[----:B------:R-:W-:Y:S05]  /*3d00*/  BSYNC B1 ;  /* 0x0000000000017941 */ /* 0x000fea0003800000 */
.L_x_56:
        /* <DEDUP_REMOVED lines=12> */
.L_x_59:
[----:B------:R-:W-:Y:S05]  /*3dd0*/  BSYNC B1 ;  /* 0x0000000000017941 */ /* 0x000fea0003800000 */
.L_x_58:
        /* <DEDUP_REMOVED lines=12> */
.L_x_61:
[----:B------:R-:W-:Y:S05]  /*3ea0*/  BSYNC B1 ;  /* 0x0000000000017941 */ /* 0x000fea0003800000 */
.L_x_60:
        /* <DEDUP_REMOVED lines=12> */
.L_x_63:
[----:B------:R-:W-:Y:S05]  /*3f70*/  BSYNC B1 ;  /* 0x0000000000017941 */ /* 0x000fea0003800000 */
.L_x_62:
        /* <DEDUP_REMOVED lines=12> */
.L_x_65:
[----:B------:R-:W-:Y:S05]  /*4040*/  BSYNC B1 ;  /* 0x0000000000017941 */ /* 0x000fea0003800000 */
.L_x_64:
        /* <DEDUP_REMOVED lines=12> */
.L_x_67:
[----:B------:R-:W-:Y:S05]  /*4110*/  BSYNC B1 ;  /* 0x0000000000017941 */ /* 0x000fea0003800000 */
.L_x_66:
        /* <DEDUP_REMOVED lines=12> */
.L_x_69:
[----:B------:R-:W-:Y:S05]  /*41e0*/  BSYNC B1 ;  /* 0x0000000000017941 */ /* 0x000fea0003800000 */
.L_x_68:
        /* <DEDUP_REMOVED lines=12> */
.L_x_71:
[----:B------:R-:W-:Y:S05]  /*42b0*/  BSYNC B1 ;  /* 0x0000000000017941 */ /* 0x000fea0003800000 */
.L_x_70:
        /* <DEDUP_REMOVED lines=12> */
.L_x_73:
[----:B------:R-:W-:Y:S05]  /*4380*/  BSYNC B1 ;  /* 0x0000000000017941 */ /* 0x000fea0003800000 */
.L_x_72:
        /* <DEDUP_REMOVED lines=12> */
.L_x_75:
[----:B------:R-:W-:Y:S05]  /*4450*/  BSYNC B1 ;  /* 0x0000000000017941 */ /* 0x000fea0003800000 */
.L_x_74:
        /* <DEDUP_REMOVED lines=12> */
.L_x_77:
[----:B------:R-:W-:Y:S05]  /*4520*/  BSYNC B1 ;  /* 0x0000000000017941 */ /* 0x000fea0003800000 */
.L_x_76:
        /* <DEDUP_REMOVED lines=12> */
.L_x_79:
[----:B------:R-:W-:Y:S05]  /*45f0*/  BSYNC B1 ;  /* 0x0000000000017941 */ /* 0x000fea0003800000 */
.L_x_78:
        /* <DEDUP_REMOVED lines=12> */
.L_x_81:
[----:B------:R-:W-:Y:S05]  /*46c0*/  BSYNC B1 ;  /* 0x0000000000017941 */ /* 0x000fea0003800000 */
.L_x_80:
        /* <DEDUP_REMOVED lines=12> */
.L_x_83:
[----:B------:R-:W-:Y:S05]  /*4790*/  BSYNC B1 ;  /* 0x0000000000017941 */ /* 0x000fea0003800000 */
.L_x_82:
        /* <DEDUP_REMOVED lines=12> */
.L_x_85:
[----:B------:R-:W-:Y:S05]  /*4860*/  BSYNC B1 ;  /* 0x0000000000017941 */ /* 0x000fea0003800000 */
.L_x_84:
        /* <DEDUP_REMOVED lines=12> */
.L_x_87:
[----:B------:R-:W-:Y:S05]  /*4930*/  BSYNC B1 ;  /* 0x0000000000017941 */ /* 0x000fea0003800000 */
.L_x_86:
        /* <DEDUP_REMOVED lines=12> */
.L_x_89:
[----:B------:R-:W-:Y:S05]  /*4a00*/  BSYNC B1 ;  /* 0x0000000000017941 */ /* 0x000fea0003800000 */
.L_x_88:
        /* <DEDUP_REMOVED lines=12> */
.L_x_91:
[----:B------:R-:W-:Y:S05]  /*4ad0*/  BSYNC B1 ;  /* 0x0000000000017941 */ /* 0x000fea0003800000 */
.L_x_90:
        /* <DEDUP_REMOVED lines=12> */
.L_x_93:
[----:B------:R-:W-:Y:S05]  /*4ba0*/  BSYNC B1 ;  /* 0x0000000000017941 */ /* 0x000fea0003800000 */
.L_x_92:
        /* <DEDUP_REMOVED lines=12> */
.L_x_95:
[----:B------:R-:W-:Y:S05]  /*4c70*/  BSYNC B1 ;  /* 0x0000000000017941 */ /* 0x000fea0003800000 */
.L_x_94:
        /* <DEDUP_REMOVED lines=12> */
.L_x_97:
[----:B------:R-:W-:Y:S05]  /*4d40*/  BSYNC B1 ;  /* 0x0000000000017941 */ /* 0x000fea0003800000 */
.L_x_96:
        /* <DEDUP_REMOVED lines=12> */
.L_x_99:
[----:B------:R-:W-:Y:S05]  /*4e10*/  BSYNC B1 ;  /* 0x0000000000017941 */ /* 0x000fea0003800000 */
.L_x_98:
[----:B-----5:R-:W-:Y:S01]  /*4e20*/  LOP3.LUT R7, R7, 0xff, RZ, 0xc0, !PT ;  /* 0x000000ff07077812 */ /* 0x020fe200078ec0ff */
[----:B------:R-:W-:Y:S01]  /*4e30*/  BSSY B1, `(.L_x_100) ;  /* 0x000000b000017945 */ /* 0x000fe20003800000 */
[----:B------:R-:W-:Y:S02]  /*4e40*/  ISETP.LT.OR P2, PT, R33, 0x39, !P1 ;  /* 0x000000392100780c */ /* 0x000fe40004f41670 */
[----:B------:R-:W-:-:S05]  /*4e50*/  F2FP.F16.E5M2.UNPACK_B R7, R7 ;  /* 0x00000007ff07723e */ /* 0x000fca00020004ff */
[----:B0-2---:R-:W-:-:S05]  /*4e60*/  HADD2.F32 R28, -RZ, R7.H0_H0 ;  /* 0x20000007ff1c7230 */ /* 0x005fca0000004100 */
[----:B------:R-:W-:-:S04]  /*4e70*/  FMUL R7, R28, R9 ;  /* 0x000000091c077220 */ /* 0x000fc80000400000 */
[----:B------:R-:W-:-:S05]  /*4e80*/  FFMA R7, R114, R8, R7 ;  /* 0x0000000872077223 */ /* 0x000fca0000000007 */
[----:B------:R-:W-:Y:S02]  /*4e90*/  F2FP.SATFINITE.E5M2.F32.PACK_AB_MERGE_C R29, RZ, R7, RZ ;  /* 0x00000007ff1d723e */ /* 0x000fe400048060ff */
[----:B------:R-:W-:-:S03]  /*4ea0*/  PRMT R7, RZ, 0x7610, R7 ;  /* 0x00007610ff077816 */ /* 0x000fc60000000007 */
[----:B------:R0:W-:Y:S01]  /*4eb0*/  @!P0 STG.E.U8 desc[UR16][R16.64+0x39], R29 ;  /* 0x0000391d10008986 */ /* 0x0001e2000c101110 */
[----:B------:R-:W-:Y:S05]  /*4ec0*/  @P2 BRA `(.L_x_101) ;  /* 0x0000000000042947 */ /* 0x000fea0003800000 */
[----:B------:R2:W5:Y:S02]  /*4ed0*/  LDG.E.U8 R7, desc[UR16][R30.64+0x38] ;  /* 0x000038101e077981 */ /* 0x000564000c1e1100 */
.L_x_101:
[----:B------:R-:W-:Y:S05]  /*4ee0*/  BSYNC B1 ;  /* 0x0000000000017941 */ /* 0x000fea0003800000 */
.L_x_100:
[----:B-----5:R-:W-:Y:S01]  /*4ef0*/  LOP3.LUT R7, R7, 0xff, RZ, 0xc0, !PT ;  /* 0x000000ff07077812 */ /* 0x020fe200078ec0ff */
[----:B------:R-:W-:Y:S01]  /*4f00*/  BSSY B1, `(.L_x_102) ;  /* 0x000000b000017945 */ /* 0x000fe20003800000 */
[----:B------:R-:W-:Y:S02]  /*4f10*/  ISETP.LT.OR P1, PT, R33, 0x3a, !P1 ;  /* 0x0000003a2100780c */ /* 0x000fe40004f21670 */
[----:B------:R-:W-:-:S05]  /*4f20*/  F2FP.F16.E5M2.UNPACK_B R7, R7 ;  /* 0x00000007ff07723e */ /* 0x000fca00020004ff */
[----:B01--4-:R-:W-:Y:S01]  /*4f30*/  HADD2.F32 R16, -RZ, R7.H0_H0 ;  /* 0x20000007ff107230 */ /* 0x013fe20000004100 */
[----:B------:R-:W-:-:S04]  /*4f40*/  PRMT R7, RZ, 0x7610, R7 ;  /* 0x00007610ff077816 */ /* 0x000fc80000000007 */
[----:B------:R-:W-:-:S04]  /*4f50*/  FMUL R16, R16, R9 ;  /* 0x0000000910107220 */ /* 0x000fc80000400000 */
[----:B------:R-:W-:-:S05]  /*4f60*/  FFMA R16, R117, R8, R16 ;  /* 0x0000000875107223 */ /* 0x000fca0000000010 */
[----:B------:R-:W-:-:S05]  /*4f70*/  F2FP.SATFINITE.E5M2.F32.PACK_AB_MERGE_C R17, RZ, R16, RZ ;  /* 0x00000010ff11723e */ /* 0x000fca00048060ff */
[----:B------:R0:W-:Y:S01]  /*4f80*/  @!P2 STG.E.U8 desc[UR16][R14.64+0x38], R17 ;  /* 0x000038110e00a986 */ /* 0x0001e2000c101110 */
[----:B------:R-:W-:Y:S05]  /*4f90*/  @P1 BRA `(.L_x_103) ;  /* 0x0000000000041947 */ /* 0x000fea0003800000 */
[----:B------:R1:W5:Y:S02]  /*4fa0*/  LDG.E.U8 R7, desc[UR16][R30.64+0x39] ;  /* 0x000039101e077981 */ /* 0x000364000c1e1100 */
.L_x_103:
[----:B------:R-:W-:Y:S05]  /*4fb0*/  BSYNC B1 ;  /* 0x0000000000017941 */ /* 0x000fea0003800000 */
.L_x_102:
[----:B-----5:R-:W-:Y:S01]  /*4fc0*/  LOP3.LUT R7, R7, 0xff, RZ, 0xc0, !PT ;  /* 0x000000ff07077812 */ /* 0x020fe200078ec0ff */
[----:B------:R-:W-:Y:S01]  /*4fd0*/  BSSY B1, `(.L_x_104) ;  /* 0x0000013000017945 */ /* 0x000fe20003800000 */
[----:B------:R-:W-:Y:S02]  /*4fe0*/  IADD3 R29, P0, R35, 0x80, RZ ;  /* 0x00000080231d7810 */ /* 0x000fe40007f1e0ff */
[----:B------:R-:W-:-:S03]  /*4ff0*/  F2FP.F16.E5M2.UNPACK_B R7, R7 ;  /* 0x00000007ff07723e */ /* 0x000fc600020004ff */
[----:B0-----:R-:W-:Y:S01]  /*5000*/  IMAD.X R17, RZ, RZ, R25, P0 ;  /* 0x000000ffff117224 */ /* 0x001fe200000e0619 */
        /* <DEDUP_REMOVED lines=9> */
[----:B-123--:R-:W-:Y:S02]  /*50a0*/  F2FP.SATFINITE.E5M2.F32.PACK_AB_MERGE_C R31, RZ, R7, RZ ;  /* 0x00000007ff1f723e */ /* 0x00efe400048060ff */
[----:B------:R-:W-:Y:S02]  /*50b0*/  IADD3.X R17, R17, UR11, R29, P2, !PT ;  /* 0x0000000b11117c10 */ /* 0x000fe400097fe41d */
[----:B------:R-:W-:Y:S01]  /*50c0*/  PRMT R7, RZ, 0x7610, R7 ;  /* 0x00007610ff077816 */ /* 0x000fe20000000007 */
[----:B------:R0:W-:Y:S01]  /*50d0*/  @!P1 STG.E.U8 desc[UR16][R14.64+0x39], R31 ;  /* 0x0000391f0e009986 */ /* 0x0001e2000c101110 */
[----:B------:R-:W-:Y:S05]  /*50e0*/  @P4 BRA `(.L_x_105) ;  /* 0x0000000000044947 */ /* 0x000fea0003800000 */
[----:B------:R1:W5:Y:S02]  /*50f0*/  LDG.E.U8 R7, desc[UR16][R16.64] ;  /* 0x0000001010077981 */ /* 0x000364000c1e1100 */
.L_x_105:
[----:B------:R-:W-:Y:S05]  /*5100*/  BSYNC B1 ;  /* 0x0000000000017941 */ /* 0x000fea0003800000 */
.L_x_104:
[----:B-----5:R-:W-:Y:S01]  /*5110*/  LOP3.LUT R7, R7, 0xff, RZ, 0xc0, !PT ;  /* 0x000000ff07077812 */ /* 0x020fe200078ec0ff */
[----:B------:R-:W-:Y:S01]  /*5120*/  BSSY B1, `(.L_x_106) ;  /* 0x000000b000017945 */ /* 0x000fe20003800000 */
[----:B------:R-:W-:Y:S02]  /*5130*/  ISETP.LT.OR P2, PT, R33, 0x2, !P0 ;  /* 0x000000022100780c */ /* 0x000fe40004741670 */
[----:B------:R-:W-:-:S05]  /*5140*/  F2FP.F16.E5M2.UNPACK_B R7, R7 ;  /* 0x00000007ff07723e */ /* 0x000fca00020004ff */
[----:B0-----:R-:W-:Y:S01]  /*5150*/  HADD2.F32 R14, -RZ, R7.H0_H0 ;  /* 0x20000007ff0e7230 */ /* 0x001fe20000004100 */
[----:B------:R-:W-:-:S04]  /*5160*/  PRMT R7, RZ, 0x7610, R7 ;  /* 0x00007610ff077816 */ /* 0x000fc80000000007 */
[----:B------:R-:W-:-:S04]  /*5170*/  FMUL R14, R14, R9 ;  /* 0x000000090e0e7220 */ /* 0x000fc80000400000 */
[----:B------:R-:W-:-:S05]  /*5180*/  FFMA R14, R115, R8, R14 ;  /* 0x00000008730e7223 */ /* 0x000fca000000000e */
[----:B------:R-:W-:-:S05]  /*5190*/  F2FP.SATFINITE.E5M2.F32.PACK_AB_MERGE_C R15, RZ, R14, RZ ;  /* 0x0000000eff0f723e */ /* 0x000fca00048060ff */
[----:B------:R0:W-:Y:S01]  /*51a0*/  @!P4 STG.E.U8 desc[UR16][R12.64], R15 ;  /* 0x0000000f0c00c986 */ /* 0x0001e2000c101110 */
[----:B------:R-:W-:Y:S05]  /*51b0*/  @P2 BRA `(.L_x_107) ;  /* 0x0000000000042947 */ /* 0x000fea0003800000 */
[----:B------:R2:W5:Y:S02]  /*51c0*/  LDG.E.U8 R7, desc[UR16][R16.64+0x1] ;  /* 0x0000011010077981 */ /* 0x000564000c1e1100 */
.L_x_107:
[----:B------:R-:W-:Y:S05]  /*51d0*/  BSYNC B1 ;  /* 0x0000000000017941 */ /* 0x000fea0003800000 */
.L_x_106:
[----:B-----5:R-:W-:Y:S01]  /*51e0*/  LOP3.LUT R7, R7, 0xff, RZ, 0xc0, !PT ;  /* 0x000000ff07077812 */ /* 0x020fe200078ec0ff */
[----:B------:R-:W-:Y:S01]  /*51f0*/  BSSY B1, `(.L_x_108) ;  /* 0x0000013000017945 */ /* 0x000fe20003800000 */
[----:B------:R-:W-:Y:S02]  /*5200*/  IADD3 R35, P1, R35, 0x88, RZ ;  /* 0x0000008823237810 */ /* 0x000fe40007f3e0ff */
[----:B------:R-:W-:-:S03]  /*5210*/  F2FP.F16.E5M2.UNPACK_B R7, R7 ;  /* 0x00000007ff07723e */ /* 0x000fc600020004ff */
[----:B------:R-:W-:Y:S01]  /*5220*/  IMAD.X R24, RZ, RZ, R25, P1 ;  /* 0x000000ffff187224 */ /* 0x000fe200008e0619 */
[----:B------:R-:W-:Y:S01]  /*5230*/  ISETP.GE.AND P1, PT, R34, 0x89, PT ;  /* 0x000000892200780c */ /* 0x000fe20003f26270 */
[----:B------:R-:W-:Y:S02]  /*5240*/  HADD2.F32 R14, -RZ, R7.H0_H0 ;  /* 0x20000007ff0e7230 */ /* 0x000fe40000004100 */
[----:B------:R-:W-:Y:S01]  /*5250*/  IMAD R24, R24, UR6, RZ ;  /* 0x0000000618187c24 */ /* 0x000fe2000f8e02ff */
[----:B------:R-:W-:Y:S01]  /*5260*/  ISETP.LT.OR P5, PT, R33, 0x1, !P1 ;  /* 0x000000012100780c */ /* 0x000fe20004fa1670 */
[----:B------:R-:W-:-:S04]  /*5270*/  IMAD.WIDE.U32 R26, R35, UR6, R26 ;  /* 0x00000006231a7c25 */ /* 0x000fc8000f8e001a */
[----:B------:R-:W-:Y:S01]  /*5280*/  FMUL R7, R14, R9 ;  /* 0x000000090e077220 */ /* 0x000fe20000400000 */
[----:B------:R-:W-:-:S03]  /*5290*/  IMAD R35, R35, UR7, R24 ;  /* 0x0000000723237c24 */ /* 0x000fc6000f8e0218 */
[----:B------:R-:W-:Y:S01]  /*52a0*/  FFMA R7, R110, R8, R7 ;  /* 0x000000086e077223 */ /* 0x000fe20000000007 */
[----:B------:R-:W-:-:S04]  /*52b0*/  IADD3 R14, P4, R26, UR10, RZ ;  /* 0x0000000a1a0e7c10 */ /* 0x000fc8000ff9e0ff */
[----:B------:R-:W-:Y:S02]  /*52c0*/  F2FP.SATFINITE.E5M2.F32.PACK_AB_MERGE_C R25, RZ, R7, RZ ;  /* 0x00000007ff19723e */ /* 0x000fe400048060ff */
[----:B0-----:R-:W-:Y:S02]  /*52d0*/  IADD3.X R15, R27, UR11, R35, P4, !PT ;  /* 0x0000000b1b0f7c10 */ /* 0x001fe4000a7fe423 */
[----:B------:R-:W-:Y:S01]  /*52e0*/  PRMT R7, RZ, 0x7610, R7 ;  /* 0x00007610ff077816 */ /* 0x000fe20000000007 */
[----:B------:R0:W-:Y:S01]  /*52f0*/  @!P2 STG.E.U8 desc[UR16][R12.64+0x1], R25 ;  /* 0x000001190c00a986 */ /* 0x0001e2000c101110 */
[----:B------:R-:W-:Y:S05]  /*5300*/  @P5 BRA `(.L_x_109) ;  /* 0x0000000000045947 */ /* 0x000fea0003800000 */
[----:B------:R3:W5:Y:S02]  /*5310*/  LDG.E.U8 R7, desc[UR16][R14.64] ;  /* 0x000000100e077981 */ /* 0x000764000c1e1100 */
.L_x_109:
[----:B------:R-:W-:Y:S05]  /*5320*/  BSYNC B1 ;  /* 0x0000000000017941 */ /* 0x000fea0003800000 */
.L_x_108:
        /* <DEDUP_REMOVED lines=8> */
[----:B0-----:R-:W-:-:S05]  /*53b0*/  F2FP.SATFINITE.E5M2.F32.PACK_AB_MERGE_C R25, RZ, R24, RZ ;  /* 0x00000018ff19723e */ /* 0x001fca00048060ff */
[----:B------:R0:W-:Y:S01]  /*53c0*/  @!P5 STG.E.U8 desc[UR16][R10.64], R25 ;  /* 0x000000190a00d986 */ /* 0x0001e2000c101110 */
[----:B------:R-:W-:Y:S05]  /*53d0*/  @P2 BRA `(.L_x_111) ;  /* 0x0000000000042947 */ /* 0x000fea0003800000 */
[----:B------:R4:W5:Y:S02]  /*53e0*/  LDG.E.U8 R7, desc[UR16][R14.64+0x1] ;  /* 0x000001100e077981 */ /* 0x000964000c1e1100 */
.L_x_111:
[----:B------:R-:W-:Y:S05]  /*53f0*/  BSYNC B1 ;  /* 0x0000000000017941 */ /* 0x000fea0003800000 */
.L_x_110:
[----:B-----5:R-:W-:Y:S01]  /*5400*/  LOP3.LUT R7, R7, 0xff, RZ, 0xc0, !PT ;  /* 0x000000ff07077812 */ /* 0x020fe200078ec0ff */
[----:B------:R-:W-:Y:S01]  /*5410*/  BSSY B1, `(.L_x_112) ;  /* 0x000000b000017945 */ /* 0x000fe20003800000 */
[----:B------:R-:W-:Y:S02]  /*5420*/  ISETP.LT.OR P4, PT, R33, 0x9, !P0 ;  /* 0x000000092100780c */ /* 0x000fe40004781670 */
[----:B------:R-:W-:-:S05]  /*5430*/  F2FP.F16.E5M2.UNPACK_B R7, R7 ;  /* 0x00000007ff07723e */ /* 0x000fca00020004ff */
[----:B------:R-:W-:-:S05]  /*5440*/  HADD2.F32 R24, -RZ, R7.H0_H0 ;  /* 0x20000007ff187230 */ /* 0x000fca0000004100 */
[----:B------:R-:W-:-:S04]  /*5450*/  FMUL R7, R24, R9 ;  /* 0x0000000918077220 */ /* 0x000fc80000400000 */
[----:B------:R-:W-:-:S05]  /*5460*/  FFMA R7, R108, R8, R7 ;  /* 0x000000086c077223 */ /* 0x000fca0000000007 */
[----:B0-----:R-:W-:Y:S02]  /*5470*/  F2FP.SATFINITE.E5M2.F32.PACK_AB_MERGE_C R25, RZ, R7, RZ ;  /* 0x00000007ff19723e */ /* 0x001fe400048060ff */
[----:B------:R-:W-:-:S03]  /*5480*/  PRMT R7, RZ, 0x7610, R7 ;  /* 0x00007610ff077816 */ /* 0x000fc60000000007 */
[----:B------:R0:W-:Y:S01]  /*5490*/  @!P2 STG.E.U8 desc[UR16][R10.64+0x1], R25 ;  /* 0x000001190a00a986 */ /* 0x0001e2000c101110 */
[----:B------:R-:W-:Y:S05]  /*54a0*/  @P4 BRA `(.L_x_113) ;  /* 0x0000000000044947 */ /* 0x000fea0003800000 */
[----:B------:R0:W5:Y:S02]  /*54b0*/  LDG.E.U8 R7, desc[UR16][R16.64+0x8] ;  /* 0x0000081010077981 */ /* 0x000164000c1e1100 */
.L_x_113:
[----:B------:R-:W-:Y:S05]  /*54c0*/  BSYNC B1 ;  /* 0x0000000000017941 */ /* 0x000fea0003800000 */
.L_x_112:
        /* <DEDUP_REMOVED lines=12> */
.L_x_115:
[----:B------:R-:W-:Y:S05]  /*5590*/  BSYNC B1 ;  /* 0x0000000000017941 */ /* 0x000fea0003800000 */
.L_x_114:
        /* <DEDUP_REMOVED lines=12> */
.L_x_117:
[----:B------:R-:W-:Y:S05]  /*5660*/  BSYNC B1 ;  /* 0x0000000000017941 */ /* 0x000fea0003800000 */
.L_x_116:
        /* <DEDUP_REMOVED lines=12> */
.L_x_119:
[----:B------:R-:W-:Y:S05]  /*5730*/  BSYNC B1 ;  /* 0x0000000000017941 */ /* 0x000fea0003800000 */
.L_x_118:
        /* <DEDUP_REMOVED lines=12> */
.L_x_121:
[----:B------:R-:W-:Y:S05]  /*5800*/  BSYNC B1 ;  /* 0x0000000000017941 */ /* 0x000fea0003800000 */
.L_x_120:
        /* <DEDUP_REMOVED lines=12> */
.L_x_123:
[----:B------:R-:W-:Y:S05]  /*58d0*/  BSYNC B1 ;  /* 0x0000000000017941 */ /* 0x000fea0003800000 */
.L_x_122:
        /* <DEDUP_REMOVED lines=12> */
.L_x_125:
[----:B------:R-:W-:Y:S05]  /*59a0*/  BSYNC B1 ;  /* 0x0000000000017941 */ /* 0x000fea0003800000 */
.L_x_124:
        /* <DEDUP_REMOVED lines=12> */
.L_x_127:
[----:B------:R-:W-:Y:S05]  /*5a70*/  BSYNC B1 ;  /* 0x0000000000017941 */ /* 0x000fea0003800000 */
.L_x_126:
        /* <DEDUP_REMOVED lines=12> */
.L_x_129:
[----:B------:R-:W-:Y:S05]  /*5b40*/  BSYNC B1 ;  /* 0x0000000000017941 */ /* 0x000fea0003800000 */
.L_x_128:
        /* <DEDUP_REMOVED lines=12> */
.L_x_131:
[----:B------:R-:W-:Y:S05]  /*5c10*/  BSYNC B1 ;  /* 0x0000000000017941 */ /* 0x000fea0003800000 */
.L_x_130:
        /* <DEDUP_REMOVED lines=12> */
.L_x_133:
[----:B------:R-:W-:Y:S05]  /*5ce0*/  BSYNC B1 ;  /* 0x0000000000017941 */ /* 0x000fea0003800000 */
.L_x_132:
        /* <DEDUP_REMOVED lines=12> */
.L_x_135:
[----:B------:R-:W-:Y:S05]  /*5db0*/  BSYNC B1 ;  /* 0x0000000000017941 */ /* 0x000fea0003800000 */
.L_x_134:
        /* <DEDUP_REMOVED lines=12> */
.L_x_137:
[----:B------:R-:W-:Y:S05]  /*5e80*/  BSYNC B1 ;  /* 0x0000000000017941 */ /* 0x000fea0003800000 */
.L_x_136:
        /* <DEDUP_REMOVED lines=12> */
.L_x_139:
[----:B------:R-:W-:Y:S05]  /*5f50*/  BSYNC B1 ;  /* 0x0000000000017941 */ /* 0x000fea0003800000 */
.L_x_138:
        /* <DEDUP_REMOVED lines=12> */
.L_x_141:
[----:B------:R-:W-:Y:S05]  /*6020*/  BSYNC B1 ;  /* 0x0000000000017941 */ /* 0x000fea0003800000 */
.L_x_140:
        /* <DEDUP_REMOVED lines=12> */
.L_x_143:
[----:B------:R-:W-:Y:S05]  /*60f0*/  BSYNC B1 ;  /* 0x0000000000017941 */ /* 0x000fea0003800000 */
.L_x_142:
        /* <DEDUP_REMOVED lines=12> */
.L_x_145:
[----:B------:R-:W-:Y:S05]  /*61c0*/  BSYNC B1 ;  /* 0x0000000000017941 */ /* 0x000fea0003800000 */
.L_x_144:
        /* <DEDUP_REMOVED lines=12> */
.L_x_147:
[----:B------:R-:W-:Y:S05]  /*6290*/  BSYNC B1 ;  /* 0x0000000000017941 */ /* 0x000fea0003800000 */
.L_x_146:
        /* <DEDUP_REMOVED lines=12> */
.L_x_149:
[----:B------:R-:W-:Y:S05]  /*6360*/  BSYNC B1 ;  /* 0x0000000000017941 */ /* 0x000fea0003800000 */
.L_x_148:
        /* <DEDUP_REMOVED lines=12> */
.L_x_151:
[----:B------:R-:W-:Y:S05]  /*6430*/  BSYNC B1 ;  /* 0x0000000000017941 */ /* 0x000fea0003800000 */
.L_x_150:
        /* <DEDUP_REMOVED lines=12> */
.L_x_153:
[----:B------:R-:W-:Y:S05]  /*6500*/  BSYNC B1 ;  /* 0x0000000000017941 */ /* 0x000fea0003800000 */
.L_x_152:
        /* <DEDUP_REMOVED lines=12> */
.L_x_155:
[----:B------:R-:W-:Y:S05]  /*65d0*/  BSYNC B1 ;  /* 0x0000000000017941 */ /* 0x000fea0003800000 */
.L_x_154:
        /* <DEDUP_REMOVED lines=12> */
.L_x_157:
[----:B------:R-:W-:Y:S05]  /*66a0*/  BSYNC B1 ;  /* 0x0000000000017941 */ /* 0x000fea0003800000 */
.L_x_156:
        /* <DEDUP_REMOVED lines=12> */
.L_x_159:
[----:B------:R-:W-:Y:S05]  /*6770*/  BSYNC B1 ;  /* 0x0000000000017941 */ /* 0x000fea0003800000 */
.L_x_158:
        /* <DEDUP_REMOVED lines=12> */
.L_x_161:
[----:B------:R-:W-:Y:S05]  /*6840*/  BSYNC B1 ;  /* 0x0000000000017941 */ /* 0x000fea0003800000 */
.L_x_160:
        /* <DEDUP_REMOVED lines=12> */
.L_x_163:
[----:B------:R-:W-:Y:S05]  /*6910*/  BSYNC B1 ;  /* 0x0000000000017941 */ /* 0x000fea0003800000 */
.L_x_162:
[----:B-----5:R-:W-:Y:S01]  /*6920*/  LOP3.LUT R7, R7, 0xff, RZ, 0xc0, !PT ;  /* 0x000000ff07077812 */ /* 0x020fe200078ec0ff */
[----:B------:R-:W-:Y:S01]  /*6930*/  BSSY B1, `(.L_x_164) ;  /* 0x000000b000017945 */ /* 0x000fe20003800000 */
[----:B------:R-:W-:Y:S02]  /*6940*/  ISETP.LT.OR P2, PT, R33, 0x39, !P1 ;  /* 0x000000392100780c */ /* 0x000fe40004f41670 */
[----:B------:R-:W-:-:S05]  /*6950*/  F2FP.F16.E5M2.UNPACK_B R7, R7 ;  /* 0x00000007ff07723e */ /* 0x000fca00020004ff */
[----:B012---:R-:W-:-:S05]  /*6960*/  HADD2.F32 R16, -RZ, R7.H0_H0 ;  /* 0x20000007ff107230 */ /* 0x007fca0000004100 */
[----:B------:R-:W-:-:S04]  /*6970*/  FMUL R7, R16, R9 ;  /* 0x0000000910077220 */ /* 0x000fc80000400000 */
[----:B------:R-:W-:-:S05]  /*6980*/  FFMA R7, R18, R8, R7 ;  /* 0x0000000812077223 */ /* 0x000fca0000000007 */
[----:B------:R-:W-:Y:S02]  /*6990*/  F2FP.SATFINITE.E5M2.F32.PACK_AB_MERGE_C R17, RZ, R7, RZ ;  /* 0x00000007ff11723e */ /* 0x000fe400048060ff */
[----:B------:R-:W-:-:S03]  /*69a0*/  PRMT R7, RZ, 0x7610, R7 ;  /* 0x00007610ff077816 */ /* 0x000fc60000000007 */
[----:B------:R0:W-:Y:S01]  /*69b0*/  @!P0 STG.E.U8 desc[UR16][R12.64+0x39], R17 ;  /* 0x000039110c008986 */ /* 0x0001e2000c101110 */
[----:B------:R-:W-:Y:S05]  /*69c0*/  @P2 BRA `(.L_x_165) ;  /* 0x0000000000042947 */ /* 0x000fea0003800000 */
[----:B------:R1:W5:Y:S02]  /*69d0*/  LDG.E.U8 R7, desc[UR16][R14.64+0x38] ;  /* 0x000038100e077981 */ /* 0x000364000c1e1100 */
.L_x_165:
[----:B------:R-:W-:Y:S05]  /*69e0*/  BSYNC B1 ;  /* 0x0000000000017941 */ /* 0x000fea0003800000 */
.L_x_164:
        /* <DEDUP_REMOVED lines=12> */
.L_x_167:
[----:B------:R-:W-:Y:S05]  /*6ab0*/  BSYNC B1 ;  /* 0x0000000000017941 */ /* 0x000fea0003800000 */
.L_x_166:
[----:B------:R-:W-:Y:S05]  /*6ac0*/  @P1 BRA `(.L_x_168) ;  /* 0x0000001000301947 */ /* 0x000fea0003800000 */
[----:B-----5:R-:W-:-:S04]  /*6ad0*/  LOP3.LUT R7, R7, 0xff, RZ, 0xc0, !PT ;  /* 0x000000ff07077812 */ /* 0x020fc800078ec0ff */
[----:B------:R-:W-:-:S05]  /*6ae0*/  F2FP.F16.E5M2.UNPACK_B R7, R7 ;  /* 0x00000007ff07723e */ /* 0x000fca00020004ff */
[----:B------:R-:W-:-:S05]  /*6af0*/  HADD2.F32 R12, -RZ, R7.H0_H0 ;  /* 0x20000007ff0c7230 */ /* 0x000fca0000004100 */
[----:B------:R-:W-:-:S04]  /*6b00*/  FMUL R7, R12, R9 ;  /* 0x000000090c077220 */ /* 0x000fc80000400000 */
[----:B------:R-:W-:-:S05]  /*6b10*/  FFMA R7, R20, R8, R7 ;  /* 0x0000000814077223 */ /* 0x000fca0000000007 */
[----:B------:R-:W-:-:S05]  /*6b20*/  F2FP.SATFINITE.E5M2.F32.PACK_AB_MERGE_C R7, RZ, R7, RZ ;  /* 0x00000007ff07723e */ /* 0x000fca00048060ff */
[----:B------:R0:W-:Y:S01]  /*6b30*/  STG.E.U8 desc[UR16][R10.64+0x39], R7 ;  /* 0x000039070a007986 */ /* 0x0001e2000c101110 */
[----:B------:R-:W-:Y:S05]  /*6b40*/  BRA `(.L_x_168) ;  /* 0x0000001000107947 */ /* 0x000fea0003800000 */
.L_x_39:
[C---:B------:R-:W-:Y:S01]  /*6b50*/  ISETP.GE.AND P0, PT, R34.reuse, 0x1, PT ;  /* 0x000000012200780c */ /* 0x040fe20003f06270 */
[-C--:B--2---:R-:W-:Y:S01]  /*6b60*/  FMUL R147, R147, R8.reuse ;  /* 0x0000000893937220 */ /* 0x084fe20000400000 */
[----:B------:R-:W-:Y:S01]  /*6b70*/  ISETP.GE.AND P2, PT, R34, 0x9, PT ;  /* 0x000000092200780c */ /* 0x000fe20003f46270 */
[-C--:B------:R-:W-:Y:S01]  /*6b80*/  FMUL R142, R142, R8.reuse ;  /* 0x000000088e8e7220 */ /* 0x080fe20000400000 */
[----:B------:R-:W-:Y:S01]  /*6b90*/  ISETP.LT.OR P1, PT, R33, 0x1, !P0 ;  /* 0x000000012100780c */ /* 0x000fe20004721670 */
[-C--:B------:R-:W-:Y:S01]  /*6ba0*/  FMUL R145, R145, R8.reuse ;  /* 0x0000000891917220 */ /* 0x080fe20000400000 */
[----:B------:R-:W-:Y:S01]  /*6bb0*/  F2FP.SATFINITE.E5M2.F32.PACK_AB_MERGE_C R147, RZ, R147, RZ ;  /* 0x00000093ff93723e */ /* 0x000fe200048060ff */
[-C--:B------:R-:W-:Y:S01]  /*6bc0*/  FMUL R140, R140, R8.reuse ;  /* 0x000000088c8c7220 */ /* 0x080fe20000400000 */
[----:B------:R-:W-:Y:S01]  /*6bd0*/  ISETP.LT.OR P4, PT, R33, 0x2, !P0 ;  /* 0x000000022100780c */ /* 0x000fe20004781670 */
[-C--:B------:R-:W-:Y:S01]  /*6be0*/  FMUL R143, R143, R8.reuse ;  /* 0x000000088f8f7220 */ /* 0x080fe20000400000 */
[C---:B------:R-:W-:Y:S01]  /*6bf0*/  ISETP.LT.OR P5, PT, R33.reuse, 0x1, !P2 ;  /* 0x000000012100780c */ /* 0x040fe200057a1670 */
[-C--:B------:R-:W-:Y:S01]  /*6c00*/  FMUL R138, R138, R8.reuse ;  /* 0x000000088a8a7220 */ /* 0x080fe20000400000 */
[----:B------:R-:W-:Y:S01]  /*6c10*/  ISETP.LT.OR P6, PT, R33, 0x2, !P2 ;  /* 0x000000022100780c */ /* 0x000fe200057c1670 */
[----:B------:R-:W-:Y:S01]  /*6c20*/  FMUL R141, R141, R8 ;  /* 0x000000088d8d7220 */ /* 0x000fe20000400000 */
[----:B------:R-:W-:Y:S01]  /*6c30*/  F2FP.SATFINITE.E5M2.F32.PACK_AB_MERGE_C R7, RZ, R142, RZ ;  /* 0x0000008eff07723e */ /* 0x000fe200048060ff */
[-C--:B------:R-:W-:Y:S01]  /*6c40*/  FMUL R136, R136, R8.reuse ;  /* 0x0000000888887220 */ /* 0x080fe20000400000 */
[----:B------:R-:W-:Y:S01]  /*6c50*/  F2FP.SATFINITE.E5M2.F32.PACK_AB_MERGE_C R145, RZ, R145, RZ ;  /* 0x00000091ff91723e */ /* 0x000fe200048060ff */
[----:B------:R-:W-:Y:S01]  /*6c60*/  @!P1 STG.E.U8 desc[UR16][R16.64], R147 ;  /* 0x0000009310009986 */ /* 0x000fe2000c101110 */
[----:B------:R-:W-:Y:S01]  /*6c70*/  ISETP.LT.OR P1, PT, R33, 0x9, !P0 ;  /* 0x000000092100780c */ /* 0x000fe20004721670 */
[----:B------:R-:W-:Y:S01]  /*6c80*/  FMUL R139, R139, R8 ;  /* 0x000000088b8b7220 */ /* 0x000fe20000400000 */
[----:B------:R-:W-:Y:S01]  /*6c90*/  F2FP.SATFINITE.E5M2.F32.PACK_AB_MERGE_C R25, RZ, R140, RZ ;  /* 0x0000008cff19723e */ /* 0x000fe200048060ff */
[----:B------:R0:W-:Y:S01]  /*6ca0*/  @!P4 STG.E.U8 desc[UR16][R16.64+0x1], R7 ;  /* 0x000001071000c986 */ /* 0x0001e2000c101110 */
[----:B------:R-:W-:Y:S01]  /*6cb0*/  F2FP.SATFINITE.E5M2.F32.PACK_AB_MERGE_C R143, RZ, R143, RZ ;  /* 0x0000008fff8f723e */ /* 0x000fe200048060ff */
[-C--:B------:R-:W-:Y:S01]  /*6cc0*/  FMUL R134, R134, R8.reuse ;  /* 0x0000000886867220 */ /* 0x080fe20000400000 */
[C---:B------:R-:W-:Y:S01]  /*6cd0*/  ISETP.LT.OR P4, PT, R33.reuse, 0xa, !P0 ;  /* 0x0000000a2100780c */ /* 0x040fe20004781670 */
[----:B------:R-:W-:Y:S01]  /*6ce0*/  @!P5 STG.E.U8 desc[UR16][R14.64], R145 ;  /* 0x000000910e00d986 */ /* 0x000fe2000c101110 */
[----:B------:R-:W-:Y:S01]  /*6cf0*/  ISETP.LT.OR P5, PT, R33, 0x9, !P2 ;  /* 0x000000092100780c */ /* 0x000fe200057a1670 */
[-C--:B------:R-:W-:Y:S01]  /*6d00*/  FMUL R137, R137, R8.reuse ;  /* 0x0000000889897220 */ /* 0x080fe20000400000 */
[----:B------:R-:W-:Y:S01]  /*6d10*/  F2FP.SATFINITE.E5M2.F32.PACK_AB_MERGE_C R141, RZ, R141, RZ ;  /* 0x0000008dff8d723e */ /* 0x000fe200048060ff */
[----:B------:R1:W-:Y:S01]  /*6d20*/  @!P6 STG.E.U8 desc[UR16][R14.64+0x1], R25 ;  /* 0x000001190e00e986 */ /* 0x0003e2000c101110 */
[C---:B------:R-:W-:Y:S01]  /*6d30*/  ISETP.LT.OR P6, PT, R33.reuse, 0xa, !P2 ;  /* 0x0000000a2100780c */ /* 0x040fe200057c1670 */
[-C--:B------:R-:W-:Y:S01]  /*6d40*/  FMUL R132, R132, R8.reuse ;  /* 0x0000000884847220 */ /* 0x080fe20000400000 */
[----:B------:R-:W-:Y:S01]  /*6d50*/  F2FP.SATFINITE.E5M2.F32.PACK_AB_MERGE_C R139, RZ, R139, RZ ;  /* 0x0000008bff8b723e */ /* 0x000fe200048060ff */
[----:B------:R-:W-:Y:S01]  /*6d60*/  @!P1 STG.E.U8 desc[UR16][R16.64+0x8], R143 ;  /* 0x0000088f10009986 */ /* 0x000fe2000c101110 */
[----:B------:R-:W-:Y:S01]  /*6d70*/  ISETP.LT.OR P1, PT, R33, 0x11, !P0 ;  /* 0x000000112100780c */ /* 0x000fe20004721670 */
[----:B------:R-:W-:Y:S01]  /*6d80*/  FMUL R135, R135, R8 ;  /* 0x0000000887877220 */ /* 0x000fe20000400000 */
[----:B0-----:R-:W-:Y:S01]  /*6d90*/  F2FP.SATFINITE.E5M2.F32.PACK_AB_MERGE_C R7, RZ, R138, RZ ;  /* 0x0000008aff07723e */ /* 0x001fe200048060ff */
[-C--:B------:R-:W-:Y:S01]  /*6da0*/  FMUL R130, R130, R8.reuse ;  /* 0x0000000882827220 */ /* 0x080fe20000400000 */
[----:B------:R-:W-:Y:S01]  /*6db0*/  F2FP.SATFINITE.E5M2.F32.PACK_AB_MERGE_C R137, RZ, R137, RZ ;  /* 0x00000089ff89723e */ /* 0x000fe200048060ff */
[----:B------:R-:W-:Y:S01]  /*6dc0*/  FMUL R133, R133, R8 ;  /* 0x0000000885857220 */ /* 0x000fe20000400000 */
[----:B------:R-:W-:Y:S01]  /*6dd0*/  F2FP.SATFINITE.E5M2.F32.PACK_AB_MERGE_C R135, RZ, R135, RZ ;  /* 0x00000087ff87723e */ /* 0x000fe200048060ff */
[----:B------:R0:W-:Y:S01]  /*6de0*/  @!P4 STG.E.U8 desc[UR16][R16.64+0x9], R7 ;  /* 0x000009071000c986 */ /* 0x0001e2000c101110 */
[----:B-1----:R-:W-:Y:S01]  /*6df0*/  F2FP.SATFINITE.E5M2.F32.PACK_AB_MERGE_C R25, RZ, R136, RZ ;  /* 0x00000088ff19723e */ /* 0x002fe200048060ff */
        /* <DEDUP_REMOVED lines=15> */
[-C--:B------:R-:W-:Y:S01]  /*6ef0*/  FMUL R127, R127, R8.reuse ;  /* 0x000000087f7f7220 */ /* 0x080fe20000400000 */
[----:B------:R-:W-:Y:S01]  /*6f00*/  FMUL R122, R122, R8 ;  /* 0x000000087a7a7220 */ /* 0x000fe20000400000 */
[----:B------:R-:W-:Y:S01]  /*6f10*/  F2FP.SATFINITE.E5M2.F32.PACK_AB_MERGE_C R129, RZ, R129, RZ ;  /* 0x00000081ff81723e */ /* 0x000fe200048060ff */
[----:B------:R0:W-:Y:S01]  /*6f20*/  @!P4 STG.E.U8 desc[UR16][R16.64+0x11], R7 ;  /* 0x000011071000c986 */ /* 0x0001e2000c101110 */
[----:B-1----:R-:W-:Y:S01]  /*6f30*/  F2FP.SATFINITE.E5M2.F32.PACK_AB_MERGE_C R25, RZ, R132, RZ ;  /* 0x00000084ff19723e */ /* 0x002fe200048060ff */
[-C--:B------:R-:W-:Y:S01]  /*6f40*/  FMUL R125, R125, R8.reuse ;  /* 0x000000087d7d7220 */ /* 0x080fe20000400000 */
[C---:B------:R-:W-:Y:S01]  /*6f50*/  ISETP.LT.OR P4, PT, R33.reuse, 0x1a, !P0 ;  /* 0x0000001a2100780c */ /* 0x040fe20004781670 */
[----:B------:R-:W-:Y:S01]  /*6f60*/  @!P5 STG.E.U8 desc[UR16][R14.64+0x10], R137 ;  /* 0x000010890e00d986 */ /* 0x000fe2000c101110 */
[C---:B------:R-:W-:Y:S01]  /*6f70*/  ISETP.LT.OR P5, PT, R33.reuse, 0x19, !P2 ;  /* 0x000000192100780c */ /* 0x040fe200057a1670 */
[-C--:B------:R-:W-:Y:S01]  /*6f80*/  FMUL R120, R120, R8.reuse ;  /* 0x0000000878787220 */ /* 0x080fe20000400000 */
[----:B------:R-:W-:Y:S01]  /*6f90*/  F2FP.SATFINITE.E5M2.F32.PACK_AB_MERGE_C R127, RZ, R127, RZ ;  /* 0x0000007fff7f723e */ /* 0x000fe200048060ff */
[----:B------:R1:W-:Y:S01]  /*6fa0*/  @!P6 STG.E.U8 desc[UR16][R14.64+0x11], R25 ;  /* 0x000011190e00e986 */ /* 0x0003e2000c101110 */
[----:B------:R-:W-:Y:S01]  /*6fb0*/  ISETP.LT.OR P6, PT, R33, 0x1a, !P2 ;  /* 0x0000001a2100780c */ /* 0x000fe200057c1670 */
        /* <DEDUP_REMOVED lines=8> */
[-C--:B------:R-:W-:Y:S01]  /*7040*/  FMUL R116, R116, R8.reuse ;  /* 0x0000000874747220 */ /* 0x080fe20000400000 */
[----:B------:R-:W-:Y:S01]  /*7050*/  FMUL R114, R114, R8 ;  /* 0x0000000872727220 */ /* 0x000fe20000400000 */
[----:B-1----:R-:W-:Y:S01]  /*7060*/  F2FP.SATFINITE.E5M2.F32.PACK_AB_MERGE_C R25, RZ, R128, RZ ;  /* 0x00000080ff19723e */ /* 0x002fe200048060ff */
[----:B------:R0:W-:Y:S01]  /*7070*/  @!P4 STG.E.U8 desc[UR16][R16.64+0x19], R7 ;  /* 0x000019071000c986 */ /* 0x0001e2000c101110 */
[----:B------:R-:W-:Y:S01]  /*7080*/  ISETP.LT.OR P4, PT, R33, 0x22, !P0 ;  /* 0x000000222100780c */ /* 0x000fe20004781670 */
[-C--:B------:R-:W-:Y:S01]  /*7090*/  FMUL R119, R119, R8.reuse ;  /* 0x0000000877777220 */ /* 0x080fe20000400000 */
[----:B------:R-:W-:Y:S01]  /*70a0*/  F2FP.SATFINITE.E5M2.F32.PACK_AB_MERGE_C R121, RZ, R121, RZ ;  /* 0x00000079ff79723e */ /* 0x000fe200048060ff */
[----:B------:R-:W-:Y:S01]  /*70b0*/  @!P5 STG.E.U8 desc[UR16][R14.64+0x18], R133 ;  /* 0x000018850e00d986 */ /* 0x000fe2000c101110 */
[----:B------:R-:W-:Y:S01]  /*70c0*/  ISETP.LT.OR P5, PT, R33, 0x21, !P2 ;  /* 0x000000212100780c */ /* 0x000fe200057a1670 */
[----:B------:R-:W-:Y:S01]  /*70d0*/  FMUL R117, R117, R8 ;  /* 0x0000000875757220 */ /* 0x000fe20000400000 */
[----:B------:R-:W-:Y:S01]  /*70e0*/  F2FP.SATFINITE.E5M2.F32.PACK_AB_MERGE_C R27, RZ, R114, RZ ;  /* 0x00000072ff1b723e */ /* 0x000fe200048060ff */
[----:B------:R1:W-:Y:S01]  /*70f0*/  @!P6 STG.E.U8 desc[UR16][R14.64+0x19], R25 ;  /* 0x000019190e00e986 */ /* 0x0003e2000c101110 */
[----:B------:R-:W-:Y:S01]  /*7100*/  ISETP.LT.OR P6, PT, R33, 0x22, !P2 ;  /* 0x000000222100780c */ /* 0x000fe200057c1670 */
[-C--:B------:R-:W-:Y:S01]  /*7110*/  FMUL R112, R112, R8.reuse ;  /* 0x0000000870707220 */ /* 0x080fe20000400000 */
[-C--:B------:R-:W-:Y:S01]  /*7120*/  FMUL R115, R115, R8.reuse ;  /* 0x0000000873737220 */ /* 0x080fe20000400000 */
        /* <DEDUP_REMOVED lines=39> */
[-C--:B------:R-:W-:Y:S01]  /*73a0*/  FMUL R103, R103, R8.reuse ;  /* 0x0000000867677220 */ /* 0x080fe20000400000 */
[----:B------:R-:W-:Y:S01]  /*73b0*/  @!P1 STG.E.U8 desc[UR16][R16.64+0x30], R123 ;  /* 0x0000307b10009986 */ /* 0x000fe2000c101110 */
[----:B------:R-:W-:Y:S01]  /*73c0*/  ISETP.LT.OR P1, PT, R33, 0x39, !P0 ;  /* 0x000000392100780c */ /* 0x000fe20004721670 */
[-C--:B------:R-:W-:Y:S01]  /*73d0*/  FMUL R101, R101, R8.reuse ;  /* 0x0000000865657220 */ /* 0x080fe20000400000 */
[----:B------:R-:W-:Y:S01]  /*73e0*/  ISETP.LT.OR P0, PT, R33, 0x3a, !P0 ;  /* 0x0000003a2100780c */ /* 0x000fe20004701670 */
[----:B------:R-:W-:Y:S01]  /*73f0*/  FMUL R96, R96, R8 ;  /* 0x0000000860607220 */ /* 0x000fe20000400000 */
[----:B0-----:R-:W-:Y:S01]  /*7400*/  F2FP.SATFINITE.E5M2.F32.PACK_AB_MERGE_C R7, RZ, R118, RZ ;  /* 0x00000076ff07723e */ /* 0x001fe200048060ff */
[-C--:B------:R-:W-:Y:S01]  /*7410*/  FMUL R94, R94, R8.reuse ;  /* 0x000000085e5e7220 */ /* 0x080fe20000400000 */
[----:B------:R-:W-:Y:S01]  /*7420*/  F2FP.SATFINITE.E5M2.F32.PACK_AB_MERGE_C R105, RZ, R105, RZ ;  /* 0x00000069ff69723e */ /* 0x000fe200048060ff */
[----:B------:R-:W-:Y:S01]  /*7430*/  FMUL R97, R97, R8 ;  /* 0x0000000861617220 */ /* 0x000fe20000400000 */
[----:B-1----:R-:W-:Y:S01]  /*7440*/  F2FP.SATFINITE.E5M2.F32.PACK_AB_MERGE_C R25, RZ, R116, RZ ;  /* 0x00000074ff19723e */ /* 0x002fe200048060ff */
[----:B------:R0:W-:Y:S01]  /*7450*/  @!P4 STG.E.U8 desc[UR16][R16.64+0x31], R7 ;  /* 0x000031071000c986 */ /* 0x0001e2000c101110 */
[----:B------:R-:W-:Y:S01]  /*7460*/  ISETP.LT.OR P4, PT, R33, 0x39, !P2 ;  /* 0x000000392100780c */ /* 0x000fe20005781670 */
[-C--:B------:R-:W-:Y:S01]  /*7470*/  FMUL R99, R99, R8.reuse ;  /* 0x0000000863637220 */ /* 0x080fe20000400000 */
[----:B------:R-:W-:Y:S01]  /*7480*/  ISETP.LT.OR P2, PT, R33, 0x3a, !P2 ;  /* 0x0000003a2100780c */ /* 0x000fe20005741670 */
[----:B------:R-:W-:Y:S01]  /*7490*/  @!P5 STG.E.U8 desc[UR16][R14.64+0x30], R121 ;  /* 0x000030790e00d986 */ /* 0x000fe2000c101110 */
[----:B------:R-:W-:Y:S01]  /*74a0*/  F2FP.SATFINITE.E5M2.F32.PACK_AB_MERGE_C R103, RZ, R103, RZ ;  /* 0x00000067ff67723e */ /* 0x000fe200048060ff */
[-C--:B------:R-:W-:Y:S01]  /*74b0*/  FMUL R92, R92, R8.reuse ;  /* 0x000000085c5c7220 */ /* 0x080fe20000400000 */
[----:B------:R-:W-:Y:S01]  /*74c0*/  F2FP.SATFINITE.E5M2.F32.PACK_AB_MERGE_C R101, RZ, R101, RZ ;  /* 0x00000065ff65723e */ /* 0x000fe200048060ff */
[----:B------:R-:W-:Y:S01]  /*74d0*/  @!P6 STG.E.U8 desc[UR16][R14.64+0x31], R25 ;  /* 0x000031190e00e986 */ /* 0x000fe2000c101110 */
[----:B------:R-:W-:Y:S01]  /*74e0*/  F2FP.SATFINITE.E5M2.F32.PACK_AB_MERGE_C R97, RZ, R97, RZ ;  /* 0x00000061ff61723e */ /* 0x000fe200048060ff */
[-C--:B------:R-:W-:Y:S01]  /*74f0*/  FMUL R88, R88, R8.reuse ;  /* 0x0000000858587220 */ /* 0x080fe20000400000 */
[-C--:B------:R-:W-:Y:S01]  /*7500*/  FMUL R95, R95, R8.reuse ;  /* 0x000000085f5f7220 */ /* 0x080fe20000400000 */
[----:B------:R-:W-:Y:S01]  /*7510*/  @!P0 STG.E.U8 desc[UR16][R16.64+0x39], R27 ;  /* 0x0000391b10008986 */ /* 0x000fe2000c101110 */
[----:B------:R-:W-:Y:S01]  /*7520*/  ISETP.GE.AND P0, PT, R34, 0x81, PT ;  /* 0x000000812200780c */ /* 0x000fe20003f06270 */
[----:B------:R-:W-:Y:S01]  /*7530*/  FMUL R93, R93, R8 ;  /* 0x000000085d5d7220 */ /* 0x000fe20000400000 */
[----:B0-----:R-:W-:Y:S01]  /*7540*/  F2FP.SATFINITE.E5M2.F32.PACK_AB_MERGE_C R7, RZ, R112, RZ ;  /* 0x00000070ff07723e */ /* 0x001fe200048060ff */
[----:B------:R0:W-:Y:S01]  /*7550*/  @!P1 STG.E.U8 desc[UR16][R16.64+0x38], R119 ;  /* 0x0000387710009986 */ /* 0x0001e2000c101110 */
[C---:B------:R-:W-:Y:S01]  /*7560*/  ISETP.LT.OR P6, PT, R33.reuse, 0x1, !P0 ;  /* 0x000000012100780c */ /* 0x040fe200047c1670 */
[-C--:B------:R-:W-:Y:S01]  /*7570*/  FMUL R90, R90, R8.reuse ;  /* 0x000000085a5a7220 */ /* 0x080fe20000400000 */
[----:B------:R-:W-:Y:S01]  /*7580*/  ISETP.LT.OR P5, PT, R33, 0x2, !P0 ;  /* 0x000000022100780c */ /* 0x000fe200047a1670 */
[----:B------:R-:W-:Y:S01]  /*7590*/  @!P4 STG.E.U8 desc[UR16][R14.64+0x38], R117 ;  /* 0x000038750e00c986 */ /* 0x000fe2000c101110 */
[----:B------:R-:W-:Y:S01]  /*75a0*/  ISETP.GE.AND P1, PT, R34, 0x89, PT ;  /* 0x000000892200780c */ /* 0x000fe20003f26270 */
[-C--:B------:R-:W-:Y:S01]  /*75b0*/  FMUL R23, R23, R8.reuse ;  /* 0x0000000817177220 */ /* 0x080fe20000400000 */
[----:B------:R-:W-:Y:S01]  /*75c0*/  F2FP.SATFINITE.E5M2.F32.PACK_AB_MERGE_C R99, RZ, R99, RZ ;  /* 0x00000063ff63723e */ /* 0x000fe200048060ff */
[----:B------:R1:W-:Y:S01]  /*75d0*/  @!P2 STG.E.U8 desc[UR16][R14.64+0x39], R7 ;  /* 0x000039070e00a986 */ /* 0x0003e2000c101110 */
[----:B------:R-:W-:Y:S01]  /*75e0*/  ISETP.LT.OR P4, PT, R33, 0x1, !P1 ;  /* 0x000000012100780c */ /* 0x000fe20004f81670 */
[-C--:B------:R-:W-:Y:S01]  /*75f0*/  FMUL R91, R91, R8.reuse ;  /* 0x000000085b5b7220 */ /* 0x080fe20000400000 */
[----:B------:R-:W-:Y:S01]  /*7600*/  ISETP.LT.OR P2, PT, R33, 0xa, !P0 ;  /* 0x0000000a2100780c */ /* 0x000fe20004741670 */
[----:B------:R-:W-:Y:S01]  /*7610*/  FMUL R89, R89, R8 ;  /* 0x0000000859597220 */ /* 0x000fe20000400000 */
[----:B0-----:R-:W-:Y:S01]  /*7620*/  F2FP.SATFINITE.E5M2.F32.PACK_AB_MERGE_C R17, RZ, R110, RZ ;  /* 0x0000006eff11723e */ /* 0x001fe200048060ff */
[----:B------:R-:W-:Y:S01]  /*7630*/  @!P6 STG.E.U8 desc[UR16][R12.64], R115 ;  /* 0x000000730c00e986 */ /* 0x000fe2000c101110 */
[C---:B------:R-:W-:Y:S01]  /*7640*/  ISETP.LT.OR P6, PT, R33.reuse, 0x2, !P1 ;  /* 0x000000022100780c */ /* 0x040fe20004fc1670 */
[-C--:B------:R-:W-:Y:S01]  /*7650*/  FMUL R22, R22, R8.reuse ;  /* 0x0000000816167220 */ /* 0x080fe20000400000 */
[----:B------:R-:W-:Y:S01]  /*7660*/  F2FP.SATFINITE.E5M2.F32.PACK_AB_MERGE_C R95, RZ, R95, RZ ;  /* 0x0000005fff5f723e */ /* 0x000fe200048060ff */
[----:B------:R-:W-:Y:S01]  /*7670*/  @!P5 STG.E.U8 desc[UR16][R12.64+0x1], R17 ;  /* 0x000001110c00d986 */ /* 0x000fe2000c101110 */
[----:B------:R-:W-:Y:S01]  /*7680*/  ISETP.LT.OR P5, PT, R33, 0x9, !P0 ;  /* 0x000000092100780c */ /* 0x000fe200047a1670 */
[----:B------:R-:W-:Y:S01]  /*7690*/  FMUL R19, R19, R8 ;  /* 0x0000000813137220 */ /* 0x000fe20000400000 */
[----:B-1----:R-:W-:Y:S01]  /*76a0*/  F2FP.SATFINITE.E5M2.F32.PACK_AB_MERGE_C R7, RZ, R108, RZ ;  /* 0x0000006cff07723e */ /* 0x002fe200048060ff */
[----:B------:R-:W-:Y:S01]  /*76b0*/  @!P4 STG.E.U8 desc[UR16][R10.64], R113 ;  /* 0x000000710a00c986 */ /* 0x000fe2000c101110 */
[----:B------:R-:W-:Y:S01]  /*76c0*/  F2FP.SATFINITE.E5M2.F32.PACK_AB_MERGE_C R15, RZ, R106, RZ ;  /* 0x0000006aff0f723e */ /* 0x000fe200048060ff */
[-C--:B------:R-:W-:Y:S01]  /*76d0*/  FMUL R18, R18, R8.reuse ;  /* 0x0000000812127220 */ /* 0x080fe20000400000 */
[----:B------:R-:W-:Y:S01]  /*76e0*/  ISETP.LT.OR P4, PT, R33, 0x9, !P1 ;  /* 0x000000092100780c */ /* 0x000fe20004f81670 */
[-C--:B------:R-:W-:Y:S01]  /*76f0*/  FMUL R21, R21, R8.reuse ;  /* 0x0000000815157220 */ /* 0x080fe20000400000 */
[----:B------:R-:W-:Y:S01]  /*7700*/  F2FP.SATFINITE.E5M2.F32.PACK_AB_MERGE_C R93, RZ, R93, RZ ;  /* 0x0000005dff5d723e */ /* 0x000fe200048060ff */
[----:B------:R0:W-:Y:S01]  /*7710*/  @!P6 STG.E.U8 desc[UR16][R10.64+0x1], R7 ;  /* 0x000001070a00e986 */ /* 0x0001e2000c101110 */
[C---:B------:R-:W-:Y:S01]  /*7720*/  ISETP.LT.OR P6, PT, R33.reuse, 0xa, !P1 ;  /* 0x0000000a2100780c */ /* 0x040fe20004fc1670 */
[----:B------:R-:W-:Y:S01]  /*7730*/  FMUL R20, R20, R8 ;  /* 0x0000000814147220 */ /* 0x000fe20000400000 */
[----:B------:R-:W-:Y:S01]  /*7740*/  F2FP.SATFINITE.E5M2.F32.PACK_AB_MERGE_C R23, RZ, R23, RZ ;  /* 0x00000017ff17723e */ /* 0x000fe200048060ff */
[----:B------:R1:W-:Y:S01]  /*7750*/  @!P2 STG.E.U8 desc[UR16][R12.64+0x9], R15 ;  /* 0x0000090f0c00a986 */ /* 0x0003e2000c101110 */
[----:B------:R-:W-:-:S02]  /*7760*/  ISETP.LT.OR P2, PT, R33, 0x12, !P0 ;  /* 0x000000122100780c */ /* 0x000fc40004741670 */
[----:B------:R-:W-:Y:S01]  /*7770*/  F2FP.SATFINITE.E5M2.F32.PACK_AB_MERGE_C R91, RZ, R91, RZ ;  /* 0x0000005bff5b723e */ /* 0x000fe200048060ff */
[----:B------:R-:W-:Y:S01]  /*7780*/  @!P5 STG.E.U8 desc[UR16][R12.64+0x8], R109 ;  /* 0x0000086d0c00d986 */ /* 0x000fe2000c101110 */
[C---:B------:R-:W-:Y:S02]  /*7790*/  ISETP.LT.OR P5, PT, R33.reuse, 0x11, !P0 ;  /* 0x000000112100780c */ /* 0x040fe400047a1670 */
[----:B------:R-:W-:Y:S01]  /*77a0*/  F2FP.SATFINITE.E5M2.F32.PACK_AB_MERGE_C R89, RZ, R89, RZ ;  /* 0x00000059ff59723e */ /* 0x000fe200048060ff */
[----:B------:R-:W-:Y:S01]  /*77b0*/  @!P4 STG.E.U8 desc[UR16][R10.64+0x8], R111 ;  /* 0x0000086f0a00c986 */ /* 0x000fe2000c101110 */
[----:B0-----:R-:W-:Y:S02]  /*77c0*/  F2FP.SATFINITE.E5M2.F32.PACK_AB_MERGE_C R7, RZ, R104, RZ ;  /* 0x00000068ff07723e */ /* 0x001fe400048060ff */
[C---:B------:R-:W-:Y:S02]  /*77d0*/  ISETP.LT.OR P4, PT, R33.reuse, 0x11, !P1 ;  /* 0x000000112100780c */ /* 0x040fe40004f81670 */
[----:B-1----:R-:W-:Y:S01]  /*77e0*/  F2FP.SATFINITE.E5M2.F32.PACK_AB_MERGE_C R15, RZ, R100, RZ ;  /* 0x00000064ff0f723e */ /* 0x002fe200048060ff */
[----:B------:R0:W-:Y:S01]  /*77f0*/  @!P6 STG.E.U8 desc[UR16][R10.64+0x9], R7 ;  /* 0x000009070a00e986 */ /* 0x0001e2000c101110 */
[----:B------:R-:W-:-:S02]  /*7800*/  ISETP.LT.OR P6, PT, R33, 0x12, !P1 ;  /* 0x000000122100780c */ /* 0x000fc40004fc1670 */
[----:B------:R-:W-:Y:S01]  /*7810*/  F2FP.SATFINITE.E5M2.F32.PACK_AB_MERGE_C R19, RZ, R19, RZ ;  /* 0x00000013ff13723e */ /* 0x000fe200048060ff */
[----:B------:R1:W-:Y:S01]  /*7820*/  @!P2 STG.E.U8 desc[UR16][R12.64+0x11], R15 ;  /* 0x0000110f0c00a986 */ /* 0x0003e2000c101110 */
[C---:B------:R-:W-:Y:S02]  /*7830*/  ISETP.LT.OR P2, PT, R33.reuse, 0x1a, !P0 ;  /* 0x0000001a2100780c */ /* 0x040fe40004741670 */
[----:B------:R-:W-:Y:S01]  /*7840*/  F2FP.SATFINITE.E5M2.F32.PACK_AB_MERGE_C R21, RZ, R21, RZ ;  /* 0x00000015ff15723e */ /* 0x000fe200048060ff */
[----:B------:R-:W-:Y:S01]  /*7850*/  @!P5 STG.E.U8 desc[UR16][R12.64+0x10], R107 ;  /* 0x0000106b0c00d986 */ /* 0x000fe2000c101110 */
[----:B------:R-:W-:Y:S02]  /*7860*/  ISETP.LT.OR P5, PT, R33, 0x19, !P0 ;  /* 0x000000192100780c */ /* 0x000fe400047a1670 */
[----:B------:R-:W-:Y:S01]  /*7870*/  F2FP.SATFINITE.E5M2.F32.PACK_AB_MERGE_C R17, RZ, R20, RZ ;  /* 0x00000014ff11723e */ /* 0x000fe200048060ff */
[----:B------:R-:W-:Y:S01]  /*7880*/  @!P4 STG.E.U8 desc[UR16][R10.64+0x10], R105 ;  /* 0x000010690a00c986 */ /* 0x000fe2000c101110 */
[----:B0-----:R-:W-:-:S02]  /*7890*/  F2FP.SATFINITE.E5M2.F32.PACK_AB_MERGE_C R7, RZ, R102, RZ ;  /* 0x00000066ff07723e */ /* 0x001fc400048060ff */
[C---:B------:R-:W-:Y:S02]  /*78a0*/  ISETP.LT.OR P4, PT, R33.reuse, 0x19, !P1 ;  /* 0x000000192100780c */ /* 0x040fe40004f81670 */
[----:B-1----:R-:W-:Y:S01]  /*78b0*/  F2FP.SATFINITE.E5M2.F32.PACK_AB_MERGE_C R15, RZ, R98, RZ ;  /* 0x00000062ff0f723e */ /* 0x002fe200048060ff */
[----:B------:R0:W-:Y:S01]  /*78c0*/  @!P6 STG.E.U8 desc[UR16][R10.64+0x11], R7 ;  /* 0x000011070a00e986 */ /* 0x0001e2000c101110 */
[----:B------:R-:W-:-:S03]  /*78d0*/  ISETP.LT.OR P6, PT, R33, 0x1a, !P1 ;  /* 0x0000001a2100780c */ /* 0x000fc60004fc1670 */
[----:B------:R1:W-:Y:S01]  /*78e0*/  @!P2 STG.E.U8 desc[UR16][R12.64+0x19], R15 ;  /* 0x0000190f0c00a986 */ /* 0x0003e2000c101110 */
[----:B------:R-:W-:-:S03]  /*78f0*/  ISETP.LT.OR P2, PT, R33, 0x22, !P0 ;  /* 0x000000222100780c */ /* 0x000fc60004741670 */
[----:B------:R-:W-:Y:S01]  /*7900*/  @!P5 STG.E.U8 desc[UR16][R12.64+0x18], R103 ;  /* 0x000018670c00d986 */ /* 0x000fe2000c101110 */
[C---:B------:R-:W-:Y:S02]  /*7910*/  ISETP.LT.OR P5, PT, R33.reuse, 0x21, !P0 ;  /* 0x000000212100780c */ /* 0x040fe400047a1670 */
[----:B0-----:R-:W-:Y:S01]  /*7920*/  F2FP.SATFINITE.E5M2.F32.PACK_AB_MERGE_C R7, RZ, R96, RZ ;  /* 0x00000060ff07723e */ /* 0x001fe200048060ff */
[----:B------:R-:W-:Y:S01]  /*7930*/  @!P4 STG.E.U8 desc[UR16][R10.64+0x18], R101 ;  /* 0x000018650a00c986 */ /* 0x000fe2000c101110 */
        /* <DEDUP_REMOVED lines=25> */
[C---:B------:R-:W-:Y:S02]  /*7ad0*/  ISETP.LT.OR P2, PT, R33.reuse, 0x39, !P0 ;  /* 0x000000392100780c */ /* 0x040fe40004741670 */
[C---:B------:R-:W-:Y:S01]  /*7ae0*/  ISETP.LT.OR P0, PT, R33.reuse, 0x3a, !P0 ;  /* 0x0000003a2100780c */ /* 0x040fe20004701670 */
[----:B------:R1:W-:Y:S01]  /*7af0*/  @!P5 STG.E.U8 desc[UR16][R12.64+0x30], R91 ;  /* 0x0000305b0c00d986 */ /* 0x0003e2000c101110 */
[C---:B------:R-:W-:Y:S02]  /*7b00*/  ISETP.LT.OR P5, PT, R33.reuse, 0x39, !P1 ;  /* 0x000000392100780c */ /* 0x040fe40004fa1670 */
[----:B------:R-:W-:Y:S01]  /*7b10*/  ISETP.LT.OR P1, PT, R33, 0x3a, !P1 ;  /* 0x0000003a2100780c */ /* 0x000fe20004f21670 */
[----:B------:R1:W-:Y:S01]  /*7b20*/  @!P4 STG.E.U8 desc[UR16][R10.64+0x30], R89 ;  /* 0x000030590a00c986 */ /* 0x0003e2000c101110 */
[----:B0-----:R-:W-:-:S05]  /*7b30*/  F2FP.SATFINITE.E5M2.F32.PACK_AB_MERGE_C R7, RZ, R22, RZ ;  /* 0x00000016ff07723e */ /* 0x001fca00048060ff */
[----:B------:R1:W-:Y:S04]  /*7b40*/  @!P6 STG.E.U8 desc[UR16][R10.64+0x31], R7 ;  /* 0x000031070a00e986 */ /* 0x0003e8000c101110 */
[----:B------:R1:W-:Y:S04]  /*7b50*/  @!P2 STG.E.U8 desc[UR16][R12.64+0x38], R19 ;  /* 0x000038130c00a986 */ /* 0x0003e8000c101110 */
[----:B------:R1:W-:Y:S04]  /*7b60*/  @!P0 STG.E.U8 desc[UR16][R12.64+0x39], R15 ;  /* 0x0000390f0c008986 */ /* 0x0003e8000c101110 */
[----:B------:R1:W-:Y:S04]  /*7b70*/  @!P5 STG.E.U8 desc[UR16][R10.64+0x38], R21 ;  /* 0x000038150a00d986 */ /* 0x0003e8000c101110 */
[----:B------:R1:W-:Y:S02]  /*7b80*/  @!P1 STG.E.U8 desc[UR16][R10.64+0x39], R17 ;  /* 0x000039110a009986 */ /* 0x0003e4000c101110 */
.L_x_168:
[----:B------:R-:W-:Y:S05]  /*7b90*/  BSYNC B0 ;  /* 0x0000000000007941 */ /* 0x000fea0003800000 */
.L_x_38:
[----:B------:R-:W-:Y:S01]  /*7ba0*/  ULDC UR6, c[0x0][0xc] ;  /* 0x0000030000067ab9 */ /* 0x000fe20000000800 */
[----:B------:R-:W-:Y:S01]  /*7bb0*/  ULDC UR7, c[0x0][0x10] ;  /* 0x0000040000077ab9 */ /* 0x000fe20000000800 */
[----:B01---5:R-:W0:Y:S01]  /*7bc0*/  LDC R7, c[0x0][0x14] ;  /* 0x00000500ff077b82 */ /* 0x023e220000000800 */
[----:B------:R-:W-:Y:S01]  /*7bd0*/  UIMAD.WIDE.U32 UR6, UR6, UR7, URZ ;  /* 0x00000007060672a5 */ /* 0x000fe2000f8e003f */
[----:B------:R-:W-:Y:S01]  /*7be0*/  PRMT R10, RZ, 0x7610, R10 ;  /* 0x00007610ff0a7816 */ /* 0x000fe2000000000a */
[----:B------:R-:W-:-:S04]  /*7bf0*/  IMAD.MOV.U32 R11, RZ, RZ, -0x1 ;  /* 0xffffffffff0b7424 */ /* 0x000fc800078e00ff */
[----:B0-----:R-:W-:-:S04]  /*7c00*/  IMAD.WIDE.U32 R2, R7, UR6, R2 ;  /* 0x0000000607027c25 */ /* 0x001fc8000f8e0002 */
[----:B------:R-:W-:Y:S01]  /*7c10*/  IMAD R7, R7, UR7, RZ ;  /* 0x0000000707077c24 */ /* 0x000fe2000f8e02ff */
[----:B------:R-:W-:Y:S02]  /*7c20*/  ULDC.64 UR6, c[0x0][0x650] ;  /* 0x0001940000067ab9 */ /* 0x000fe40000000a00 */
[----:B------:R-:W-:Y:S01]  /*7c30*/  ISETP.GE.U32.AND P0, PT, R2, UR6, PT ;  /* 0x0000000602007c0c */ /* 0x000fe2000bf06070 */
[----:B------:R-:W-:Y:S02]  /*7c40*/  IMAD.IADD R3, R3, 0x1, R7 ;  /* 0x0000000103037824 */ /* 0x000fe400078e0207 */
[----:B------:R-:W-:-:S03]  /*7c50*/  IMAD.MOV.U32 R7, RZ, RZ, -0x1 ;  /* 0xffffffffff077424 */ /* 0x000fc600078e00ff */
[----:B------:R-:W-:-:S13]  /*7c60*/  ISETP.GE.U32.AND.EX P0, PT, R3, UR7, PT, P0 ;  /* 0x0000000703007c0c */ /* 0x000fda000bf06100 */
[----:B------:R-:W-:Y:S05]  /*7c70*/  @P0 BRA `(.L_x_169) ;  /* 0x0000000400600947 */ /* 0x000fea0003800000 */
[----:B------:R-:W0:Y:S01]  /*7c80*/  S2R R22, SR_CTAID.X ;  /* 0x0000000000167919 */ /* 0x000e220000002500 */
[----:B------:R-:W1:Y:S01]  /*7c90*/  LDC.64 R16, c[0x0][0x628] ;  /* 0x00018a00ff107b82 */ /* 0x000e620000000a00 */
[----:B------:R-:W-:Y:S01]  /*7ca0*/  ULDC UR6, c[0x0][0x150] ;  /* 0x0000540000067ab9 */ /* 0x000fe20000000800 */
[----:B--234-:R-:W-:Y:S01]  /*7cb0*/  IMAD.MOV.U32 R14, RZ, RZ, R2 ;  /* 0x000000ffff0e7224 */ /* 0x01cfe200078e0002 */
[----:B------:R-:W2:Y:S01]  /*7cc0*/  S2R R24, SR_CTAID.Y ;  /* 0x0000000000187919 */ /* 0x000ea20000002600 */
[----:B------:R-:W-:-:S04]  /*7cd0*/  IMAD.MOV.U32 R15, RZ, RZ, R3 ;  /* 0x000000ffff0f7224 */ /* 0x000fc800078e0003 */
[----:B------:R-:W3:Y:S08]  /*7ce0*/  LDC R25, c[0x0][0x144] ;  /* 0x00005100ff197b82 */ /* 0x000ef00000000800 */
[----:B------:R-:W4:Y:S08]  /*7cf0*/  LDC R18, c[0x0][0x630] ;  /* 0x00018c00ff127b82 */ /* 0x000f300000000800 */
[----:B------:R-:W2:Y:S01]  /*7d00*/  LDC.64 R20, c[0x0][0x620] ;  /* 0x00018800ff147b82 */ /* 0x000ea20000000a00 */
[----:B-1----:R-:W-:-:S04]  /*7d10*/  ISETP.NE.U32.AND P0, PT, R16, RZ, PT ;  /* 0x000000ff1000720c */ /* 0x002fc80003f05070 */
[----:B------:R-:W-:Y:S02]  /*7d20*/  ISETP.NE.AND.EX P0, PT, R17, RZ, PT, P0 ;  /* 0x000000ff1100720c */ /* 0x000fe40003f05300 */
[----:B0-----:R-:W-:-:S05]  /*7d30*/  I2FP.F32.U32 R7, R22 ;  /* 0x0000001600077245 */ /* 0x001fca0000201000 */
[----:B------:R-:W-:-:S04]  /*7d40*/  FMUL R7, R7, UR6 ;  /* 0x0000000607077c20 */ /* 0x000fc80008400000 */
[----:B------:R0:W1:Y:S02]  /*7d50*/  F2I.U32.TRUNC.NTZ R23, R7 ;  /* 0x0000000700177305 */ /* 0x000064000020f000 */
[----:B---34-:R-:W-:Y:S05]  /*7d60*/  @!P0 BRA `(.L_x_170) ;  /* 0x0000000000288947 */ /* 0x018fea0003800000 */
[----:B0-----:R-:W0:Y:S02]  /*7d70*/  LDC R7, c[0x0][0x634] ;  /* 0x00018d00ff077b82 */ /* 0x001e240000000800 */
        /* <DEDUP_REMOVED lines=9> */
.L_x_170:
[-CC-:B------:R-:W-:Y:S01]  /*7e10*/  SHF.R.U64 R19, R14, R18.reuse, R15.reuse ;  /* 0x000000120e137219 */ /* 0x180fe2000000120f */
[----:B------:R-:W3:Y:S01]  /*7e20*/  LDC.64 R30, c[0x0][0x640] ;  /* 0x00019000ff1e7b82 */ /* 0x000ee20000000a00 */
[----:B0-----:R-:W-:Y:S01]  /*7e30*/  SHF.R.U32.HI R7, RZ, R18, R15 ;  /* 0x00000012ff077219 */ /* 0x001fe2000001160f */
[----:B-1----:R-:W-:Y:S01]  /*7e40*/  IMAD.MOV R23, RZ, RZ, -R23 ;  /* 0x000000ffff177224 */ /* 0x002fe200078e0a17 */
[----:B------:R-:W-:Y:S01]  /*7e50*/  IADD3 R13, P0, RZ, -R19, RZ ;  /* 0x80000013ff0d7210 */ /* 0x000fe20007f1e0ff */
[----:B------:R-:W-:Y:S02]  /*7e60*/  ULDC UR6, c[0x0][0x154] ;  /* 0x0000550000067ab9 */ /* 0x000fe40000000800 */
[----:B------:R-:W-:Y:S02]  /*7e70*/  IMAD R25, R25, R23, R22 ;  /* 0x0000001719197224 */ /* 0x000fe400078e0216 */
[----:B------:R-:W0:Y:S01]  /*7e80*/  LDC R14, c[0x0][0x618] ;  /* 0x00018600ff0e7b82 */ /* 0x000e220000000800 */
[----:B------:R-:W-:-:S02]  /*7e90*/  IMAD.X R7, RZ, RZ, ~R7, P0 ;  /* 0x000000ffff077224 */ /* 0x000fc400000e0e07 */
[----:B--2---:R-:W-:-:S04]  /*7ea0*/  IMAD.WIDE.U32 R10, R13, R20, R2 ;  /* 0x000000140d0a7225 */ /* 0x004fc800078e0002 */
[----:B------:R-:W-:Y:S01]  /*7eb0*/  IMAD R12, R7, R20, RZ ;  /* 0x00000014070c7224 */ /* 0x000fe200078e02ff */
[----:B------:R-:W1:Y:S03]  /*7ec0*/  LDC R26, c[0x0][0x608] ;  /* 0x00018200ff1a7b82 */ /* 0x000e660000000800 */
[----:B------:R-:W-:Y:S02]  /*7ed0*/  IMAD R7, R13, R21, R12 ;  /* 0x000000150d077224 */ /* 0x000fe400078e020c */
[----:B------:R-:W-:Y:S02]  /*7ee0*/  IMAD.MOV.U32 R13, RZ, RZ, 0x1 ;  /* 0x00000001ff0d7424 */ /* 0x000fe400078e00ff */
[----:B------:R-:W-:Y:S01]  /*7ef0*/  IMAD.IADD R7, R11, 0x1, R7 ;  /* 0x000000010b077824 */ /* 0x000fe200078e0207 */
[----:B------:R-:W2:Y:S01]  /*7f00*/  LDC R28, c[0x0][0x658] ;  /* 0x00019600ff1c7b82 */ /* 0x000ea20000000800 */
[----:B------:R-:W-:-:S02]  /*7f10*/  I2FP.F32.U32 R11, R24 ;  /* 0x00000018000b7245 */ /* 0x000fc40000201000 */
[----:B---3--:R-:W-:-:S03]  /*7f20*/  ISETP.NE.U32.AND P0, PT, R30, RZ, PT ;  /* 0x000000ff1e00720c */ /* 0x008fc60003f05070 */
[----:B------:R-:W-:Y:S01]  /*7f30*/  FMUL R12, R11, UR6 ;  /* 0x000000060b0c7c20 */ /* 0x000fe20008400000 */
[----:B------:R-:W-:Y:S01]  /*7f40*/  ISETP.NE.AND.EX P0, PT, R31, RZ, PT, P0 ;  /* 0x000000ff1f00720c */ /* 0x000fe20003f05300 */
[----:B------:R-:W3:Y:S01]  /*7f50*/  LDC R23, c[0x0][0x148] ;  /* 0x00005200ff177b82 */ /* 0x000ee20000000800 */
[-CC-:B0-----:R-:W-:Y:S01]  /*7f60*/  SHF.R.U64 R18, R10, R14.reuse, R7.reuse ;  /* 0x0000000e0a127219 */ /* 0x181fe20000001207 */
[----:B------:R0:W4:Y:S01]  /*7f70*/  F2I.U32.TRUNC.NTZ R20, R12 ;  /* 0x0000000c00147305 */ /* 0x000122000020f000 */
[----:B------:R-:W-:Y:S01]  /*7f80*/  SHF.R.U32.HI R7, RZ, R14, R7 ;  /* 0x0000000eff077219 */ /* 0x000fe20000011607 */
[----:B------:R-:W-:-:S04]  /*7f90*/  IMAD.MOV.U32 R11, RZ, RZ, -0x1 ;  /* 0xffffffffff0b7424 */ /* 0x000fc800078e00ff */
[----:B------:R-:W0:Y:S01]  /*7fa0*/  LDC R22, c[0x0][0x600] ;  /* 0x00018000ff167b82 */ /* 0x000e220000000800 */
[-CC-:B-1----:R-:W-:Y:S02]  /*7fb0*/  SHF.R.U64 R16, R18, R26.reuse, R7.reuse ;  /* 0x0000001a12107219 */ /* 0x182fe40000001207 */
[----:B------:R-:W-:-:S05]  /*7fc0*/  SHF.R.U32.HI R7, RZ, R26, R7 ;  /* 0x0000001aff077219 */ /* 0x000fca0000011607 */
[----:B------:R-:W1:Y:S01]  /*7fd0*/  LDC R29, c[0x0][0x648] ;  /* 0x00019200ff1d7b82 */ /* 0x000e620000000800 */
[-C--:B--2---:R-:W-:Y:S02]  /*7fe0*/  SHF.L.U32 R10, R11, R28.reuse, RZ ;  /* 0x0000001c0b0a7219 */ /* 0x084fe400000006ff */
[-CC-:B------:R-:W-:Y:S02]  /*7ff0*/  SHF.R.U64 R21, R16, R28.reuse, R7.reuse ;  /* 0x0000001c10157219 */ /* 0x180fe40000001207 */
[----:B------:R-:W-:Y:S02]  /*8000*/  SHF.R.U32.HI R11, RZ, R28, R7 ;  /* 0x0000001cff0b7219 */ /* 0x000fe40000011607 */
[----:B------:R-:W-:Y:S01]  /*8010*/  LOP3.LUT R27, RZ, R10, RZ, 0x33, !PT ;  /* 0x0000000aff1b7212 */ /* 0x000fe200078e33ff */
[----:B------:R-:W2:Y:S01]  /*8020*/  LDC R33, c[0x0][0x638] ;  /* 0x00018e00ff217b82 */ /* 0x000ea20000000800 */
[----:B------:R-:W-:Y:S01]  /*8030*/  SHF.L.U32 R28, R13, R28, RZ ;  /* 0x0000001c0d1c7219 */ /* 0x000fe200000006ff */
[----:B------:R-:W-:-:S06]  /*8040*/  IMAD.MOV.U32 R10, RZ, RZ, R21 ;  /* 0x000000ffff0a7224 */ /* 0x000fcc00078e0015 */
[----:B------:R-:W0:Y:S01]  /*8050*/  LDC R34, c[0x0][0x610] ;  /* 0x00018400ff227b82 */ /* 0x000e220000000800 */
[----:B----4-:R-:W-:Y:S05]  /*8060*/  @!P0 BRA `(.L_x_171) ;  /* 0x0000000000288947 */ /* 0x010fea0003800000 */
[----:B------:R-:W4:Y:S02]  /*8070*/  LDC R10, c[0x0][0x64c] ;  /* 0x00019300ff0a7b82 */ /* 0x000f240000000800 */
[----:B----4-:R-:W-:-:S05]  /*8080*/  IADD3 R7, P0, R21, R10, RZ ;  /* 0x0000000a15077210 */ /* 0x010fca0007f1e0ff */
[----:B------:R-:W-:-:S04]  /*8090*/  IMAD.X R17, RZ, RZ, R11, P0 ;  /* 0x000000ffff117224 */ /* 0x000fc800000e060b */
[----:B------:R-:W-:-:S04]  /*80a0*/  IMAD.WIDE.U32 R10, R17, R30, RZ ;  /* 0x0000001e110a7225 */ /* 0x000fc800078e00ff */
[----:B0-----:R-:W-:-:S04]  /*80b0*/  IMAD.WIDE.U32 R12, P0, R7, R31, R10 ;  /* 0x0000001f070c7225 */ /* 0x001fc8000780000a */
[----:B------:R-:W-:-:S04]  /*80c0*/  IMAD.WIDE.U32 R10, R7, R30, RZ ;  /* 0x0000001e070a7225 */ /* 0x000fc800078e00ff */
[----:B------:R-:W-:Y:S01]  /*80d0*/  IMAD.X R15, RZ, RZ, RZ, P0 ;  /* 0x000000ffff0f7224 */ /* 0x000fe200000e06ff */
[----:B------:R-:W-:Y:S01]  /*80e0*/  IADD3 RZ, P0, R11, R12, RZ ;  /* 0x0000000c0bff7210 */ /* 0x000fe20007f1e0ff */
[----:B------:R-:W-:-:S04]  /*80f0*/  IMAD.MOV.U32 R14, RZ, RZ, R13 ;  /* 0x000000ffff0e7224 */ /* 0x000fc800078e000d */
[----:B------:R-:W-:-:S08]  /*8100*/  IMAD.WIDE.U32.X R10, R17, R31, R14, P0 ;  /* 0x0000001f110a7225 */ /* 0x000fd000000e040e */
.L_x_171:
[----:B-1----:R-:W-:Y:S01]  /*8110*/  SHF.R.U64 R7, R10, R29, R11 ;  /* 0x0000001d0a077219 */ /* 0x002fe2000000120b */
[----:B0-----:R-:W-:Y:S01]  /*8120*/  VIADD R11, R22, 0xffffffff ;  /* 0xffffffff160b7836 */ /* 0x001fe20000000000 */
[----:B------:R-:W-:Y:S01]  /*8130*/  LOP3.LUT R32, R16, R27, RZ, 0xc0, !PT ;  /* 0x0000001b10207212 */ /* 0x000fe200078ec0ff */
[----:B------:R-:W-:Y:S02]  /*8140*/  IMAD.MOV R20, RZ, RZ, -R20 ;  /* 0x000000ffff147224 */ /* 0x000fe400078e0a14 */
[----:B------:R-:W-:Y:S01]  /*8150*/  IMAD.MOV R10, RZ, RZ, -R7 ;  /* 0x000000ffff0a7224 */ /* 0x000fe200078e0a07 */
[----:B------:R-:W-:Y:S01]  /*8160*/  LOP3.LUT R18, R18, R11, RZ, 0xc0, !PT ;  /* 0x0000000b12127212 */ /* 0x000fe200078ec0ff */
[----:B------:R-:W-:Y:S02]  /*8170*/  IMAD R32, R28, R7, R32 ;  /* 0x000000071c207224 */ /* 0x000fe400078e0220 */
[----:B---3--:R-:W-:Y:S02]  /*8180*/  @P3 IMAD R25, R23, R20, R24 ;  /* 0x0000001417193224 */ /* 0x008fe400078e0218 */
[----:B--2---:R-:W-:-:S02]  /*8190*/  IMAD R7, R10, R33, R21 ;  /* 0x000000210a077224 */ /* 0x004fc400078e0215 */
[----:B------:R-:W-:Y:S02]  /*81a0*/  IMAD R32, R32, R34, R25 ;  /* 0x0000002220207224 */ /* 0x000fe400078e0219 */
[----:B------:R-:W-:Y:S02]  /*81b0*/  IMAD R7, R7, R22, R18 ;  /* 0x0000001607077224 */ /* 0x000fe400078e0212 */
[----:B------:R-:W-:-:S03]  /*81c0*/  IMAD.MOV.U32 R10, RZ, RZ, 0x1 ;  /* 0x00000001ff0a7424 */ /* 0x000fc600078e00ff */
[----:B------:R-:W-:Y:S02]  /*81d0*/  SEL R11, R7, R32, !P3 ;  /* 0x00000020070b7207 */ /* 0x000fe40005800000 */
[----:B------:R-:W-:Y:S01]  /*81e0*/  SEL R32, R32, R7, !P3 ;  /* 0x0000000720207207 */ /* 0x000fe20005800000 */
[----:B------:R-:W-:-:S07]  /*81f0*/  IMAD.MOV.U32 R7, RZ, RZ, R19 ;  /* 0x000000ffff077224 */ /* 0x000fce00078e0013 */
.L_x_169:
[----:B------:R-:W-:Y:S01]  /*8200*/  LOP3.LUT P0, RZ, R10, 0xff, RZ, 0xc0, !PT ;  /* 0x000000ff0aff7812 */ /* 0x000fe2000780c0ff */
[----:B------:R-:W-:-:S12]  /*8210*/  IMAD.MOV.U32 R10, RZ, RZ, R32 ;  /* 0x000000ffff0a7224 */ /* 0x000fd800078e0020 */
[----:B------:R-:W-:Y:S05]  /*8220*/  @P0 BRA `(.L_x_172) ;  /* 0xffffff90008c0947 */ /* 0x000fea000383ffff */
[----:B------:R-:W-:Y:S05]  /*8230*/  EXIT ;  /* 0x000000000000794d */ /* 0x000fea0003800000 */
.L_x_8:
        /* <DEDUP_REMOVED lines=26> */
.L_x_174:
[----:B------:R-:W0:Y:S01]  /*83e0*/  LDC.64 R28, c[0x0][0x640] ;  /* 0x00019000ff1c7b82 */ /* 0x000e220000000a00 */
[-CC-:B------:R-:W-:Y:S01]  /*83f0*/  SHF.R.U64 R21, R16, R6.reuse, R17.reuse ;  /* 0x0000000610157219 */ /* 0x180fe20000001211 */
[----:B------:R-:W-:Y:S01]  /*8400*/  IMAD.MOV.U32 R31, RZ, RZ, 0x1 ;  /* 0x00000001ff1f7424 */ /* 0x000fe200078e00ff */
[----:B------:R-:W-:Y:S02]  /*8410*/  SHF.R.U32.HI R5, RZ, R6, R17 ;  /* 0x00000006ff057219 */ /* 0x000fe40000011611 */
        /* <DEDUP_REMOVED lines=9> */
[----:B0-----:R-:W-:Y:S01]  /*84b0*/  ISETP.NE.U32.AND P0, PT, R28, RZ, PT ;  /* 0x000000ff1c00720c */ /* 0x001fe20003f05070 */
[----:B------:R-:W-:-:S03]  /*84c0*/  IMAD.MOV.U32 R11, RZ, RZ, -0x1 ;  /* 0xffffffffff0b7424 */ /* 0x000fc600078e00ff */
[----:B------:R-:W-:Y:S02]  /*84d0*/  ISETP.NE.AND.EX P0, PT, R29, RZ, PT, P0 ;  /* 0x000000ff1d00720c */ /* 0x000fe40003f05300 */
[----:B------:R-:W0:Y:S01]  /*84e0*/  LDC R24, c[0x0][0x600] ;  /* 0x00018000ff187b82 */ /* 0x000e220000000800 */
[-CC-:B-1----:R-:W-:Y:S02]  /*84f0*/  SHF.R.U64 R18, R10, R14.reuse, R5.reuse ;  /* 0x0000000e0a127219 */ /* 0x182fe40000001205 */
[----:B------:R-:W-:-:S05]  /*8500*/  SHF.R.U32.HI R5, RZ, R14, R5 ;  /* 0x0000000eff057219 */ /* 0x000fca0000011605 */
        /* <DEDUP_REMOVED lines=21> */
.L_x_175:
[----:B-1----:R-:W-:Y:S01]  /*8660*/  SHF.R.U64 R6, R10, R25, R11 ;  /* 0x000000190a067219 */ /* 0x002fe2000000120b */
[----:B0-----:R-:W-:Y:S01]  /*8670*/  VIADD R11, R24, 0xffffffff ;  /* 0xffffffff180b7836 */ /* 0x001fe20000000000 */
[----:B------:R-:W-:Y:S01]  /*8680*/  SHF.L.U32 R9, R31, R26, RZ ;  /* 0x0000001a1f097219 */ /* 0x000fe200000006ff */
[----:B------:R-:W-:Y:S01]  /*8690*/  @P3 IMAD R12, R13, R20, R8 ;  /* 0x000000140d0c3224 */ /* 0x000fe200078e0208 */
[----:B------:R-:W-:Y:S01]  /*86a0*/  LOP3.LUT R5, R22, R33, RZ, 0xc0, !PT ;  /* 0x0000002116057212 */ /* 0x000fe200078ec0ff */
[----:B------:R-:W-:Y:S01]  /*86b0*/  IMAD.MOV R10, RZ, RZ, -R6 ;  /* 0x000000ffff0a7224 */ /* 0x000fe200078e0a06 */
[----:B------:R-:W-:Y:S01]  /*86c0*/  LOP3.LUT R18, R18, R11, RZ, 0xc0, !PT ;  /* 0x0000000b12127212 */ /* 0x000fe200078ec0ff */
[----:B------:R-:W-:Y:S02]  /*86d0*/  IMAD.MOV.U32 R8, RZ, RZ, 0x1 ;  /* 0x00000001ff087424 */ /* 0x000fe400078e00ff */
[----:B------:R-:W-:Y:S02]  /*86e0*/  IMAD R9, R9, R6, R5 ;  /* 0x0000000609097224 */ /* 0x000fe400078e0205 */
[----:B--2---:R-:W-:-:S02]  /*86f0*/  IMAD R5, R10, R27, R23 ;  /* 0x0000001b0a057224 */ /* 0x004fc400078e0217 */
[----:B---3--:R-:W-:Y:S02]  /*8700*/  IMAD R6, R9, R30, R12 ;  /* 0x0000001e09067224 */ /* 0x008fe400078e020c */
[----:B------:R-:W-:Y:S01]  /*8710*/  IMAD R9, R5, R24, R18 ;  /* 0x0000001805097224 */ /* 0x000fe200078e0212 */
[----:B------:R-:W-:Y:S01]  /*8720*/  PRMT R5, R8, 0x7610, R5 ;  /* 0x0000761008057816 */ /* 0x000fe20000000005 */
[----:B------:R-:W-:-:S03]  /*8730*/  IMAD.MOV.U32 R16, RZ, RZ, R21 ;  /* 0x000000ffff107224 */ /* 0x000fc600078e0015 */
[----:B------:R-:W-:Y:S02]  /*8740*/  SEL R17, R9, R6, !P3 ;  /* 0x0000000609117207 */ /* 0x000fe40005800000 */
[----:B------:R-:W-:-:S07]  /*8750*/  SEL R6, R6, R9, !P3 ;  /* 0x0000000906067207 */ /* 0x000fce0005800000 */
.L_x_173:
[----:B------:R-:W-:-:S08]  /*8760*/  NOP ;  /* 0x0000000000007918 */ /* 0x000fd00000000000 */
[----:B------:R-:W0:-:S00]  /*8770*/  USETMAXREG.DEALLOC.CTAPOOL 0x28 ;  /* 0x00000028000079c8 */ /* 0x000e0000080e0500 */
[----:B0-----:R-:W-:-:S13]  /*8780*/  ISETP.NE.AND P0, PT, R7, RZ, PT ;  /* 0x000000ff0700720c */ /* 0x001fda0003f05270 */
[----:B------:R-:W-:Y:S05]  /*8790*/  @P0 EXIT ;  /* 0x000000000000094d */ /* 0x000fea0003800000 */
[----:B------:R-:W-:Y:S01]  /*87a0*/  LOP3.LUT P0, RZ, R5, 0xff, RZ, 0xc0, !PT ;  /* 0x000000ff05ff7812 */ /* 0x000fe2000780c0ff */
[----:B------:R-:W-:Y:S02]  /*87b0*/  IMAD.MOV.U32 R5, RZ, RZ, 0x1 ;  /* 0x00000001ff057424 */ /* 0x000fe400078e00ff */
[----:B------:R-:W-:-:S10]  /*87c0*/  IMAD.MOV.U32 R12, RZ, RZ, RZ ;  /* 0x000000ffff0c7224 */ /* 0x000fd400078e00ff */
[----:B------:R-:W-:Y:S05]  /*87d0*/  @!P0 BRA `(.L_x_176) ;  /* 0x0000000c00888947 */ /* 0x000fea0003800000 */
[----:B------:R-:W0:Y:S01]  /*87e0*/  LDC R5, c[0x0][0x28c] ;  /* 0x0000a300ff057b82 */ /* 0x000e220000000800 */
[----:B------:R-:W-:Y:S01]  /*87f0*/  ULDC UR5, c[0x0][0x658] ;  /* 0x0001960000057ab9 */ /* 0x000fe20000000800 */
[----:B------:R-:W-:Y:S01]  /*8800*/  UMOV UR11, 0xffffffff ;  /* 0xffffffff000b7882 */ /* 0x000fe20000000000 */
[----:B------:R-:W-:Y:S01]  /*8810*/  UMOV UR17, 0x1 ;  /* 0x0000000100117882 */ /* 0x000fe20000000000 */
[----:B------:R-:W-:Y:S01]  /*8820*/  USHF.L.U32 UR11, UR11, UR5, URZ ;  /* 0x000000050b0b7299 */ /* 0x000fe2000800063f */
[----:B------:R-:W-:Y:S01]  /*8830*/  BSSY B0, `(.L_x_176) ;  /* 0x00000dc000007945 */ /* 0x000fe20003800000 */
[----:B------:R-:W-:Y:S01]  /*8840*/  ULDC UR9, c[0x0][0xc] ;  /* 0x0000030000097ab9 */ /* 0x000fe20000000800 */
[----:B------:R-:W-:Y:S01]  /*8850*/  ULDC UR16, c[0x0][0x10] ;  /* 0x0000040000107ab9 */ /* 0x000fe20000000800 */
[----:B------:R-:W1:Y:S01]  /*8860*/  S2UR UR8, SR_CgaCtaId ;  /* 0x00000000000879c3 */ /* 0x000e620000008800 */
[----:B------:R-:W-:Y:S01]  /*8870*/  ULOP3.LUT UR13, URZ, UR11, URZ, 0x33, !UPT ;  /* 0x0000000b3f0d7292 */ /* 0x000fe2000f8e333f */
[----:B------:R-:W-:Y:S01]  /*8880*/  IMAD.MOV.U32 R14, RZ, RZ, 0x1 ;  /* 0x00000001ff0e7424 */ /* 0x000fe200078e00ff */
[----:B------:R-:W-:Y:S01]  /*8890*/  LOP3.LUT R15, R4, 0x2, RZ, 0xfc, !PT ;  /* 0x00000002040f7812 */ /* 0x000fe200078efcff */
[----:B------:R-:W-:Y:S01]  /*88a0*/  IMAD.MOV.U32 R12, RZ, RZ, RZ ;  /* 0x000000ffff0c7224 */ /* 0x000fe200078e00ff */
[----:B------:R-:W-:Y:S01]  /*88b0*/  ULDC UR4, c[0x0][0x600] ;  /* 0x0001800000047ab9 */ /* 0x000fe20000000800 */
[----:B------:R-:W-:Y:S01]  /*88c0*/  UMOV UR20, 0x1111 ;  /* 0x0000111100147882 */ /* 0x000fe20000000000 */
[----:B------:R-:W-:-:S02]  /*88d0*/  UIADD3 UR4, UR4, -0x1, URZ ;  /* 0xffffffff04047890 */ /* 0x000fc4000fffe03f */
[----:B------:R-:W-:Y:S01]  /*88e0*/  USHF.L.U32 UR5, UR17, UR5, URZ ;  /* 0x0000000511057299 */ /* 0x000fe2000800063f */
[----:B------:R-:W-:Y:S01]  /*88f0*/  ULDC.64 UR28, c[0x0][0x198] ;  /* 0x00006600001c7ab9 */ /* 0x000fe20000000a00 */
[----:B0-----:R-:W-:-:S05]  /*8900*/  VIADD R5, R5, 0x1f ;  /* 0x0000001f05057836 */ /* 0x001fca0000000000 */
[----:B------:R-:W-:Y:S01]  /*8910*/  SHF.R.S32.HI R8, RZ, 0x1f, R5 ;  /* 0x0000001fff087819 */ /* 0x000fe20000011405 */
[----:B-1----:R-:W-:-:S03]  /*8920*/  USHF.R.U32.HI UR27, URZ, 0x2, UR8 ;  /* 0x000000023f1b7899 */ /* 0x002fc60008011608 */
[----:B------:R-:W-:Y:S01]  /*8930*/  LEA.HI R8, R8, R5, RZ, 0x5 ;  /* 0x0000000508087211 */ /* 0x000fe200078f28ff */
[----:B------:R-:W-:Y:S01]  /*8940*/  ULOP3.LUT UR10, UR8, 0x3, URZ, 0xc0, !UPT ;  /* 0x00000003080a7892 */ /* 0x000fe2000f8ec03f */
[----:B------:R-:W-:Y:S01]  /*8950*/  IMAD.MOV.U32 R5, RZ, RZ, 0x1 ;  /* 0x00000001ff057424 */ /* 0x000fe200078e00ff */
[----:B------:R-:W-:Y:S01]  /*8960*/  USHF.L.U32 UR6, UR8, 0x4, URZ ;  /* 0x0000000408067899 */ /* 0x000fe2000800063f */
[----:B------:R-:W-:Y:S01]  /*8970*/  SHF.R.S32.HI R11, RZ, 0x5, R8 ;  /* 0x00000005ff0b7819 */ /* 0x000fe20000011408 */
[----:B------:R-:W-:Y:S02]  /*8980*/  USHF.L.U32 UR7, UR8, 0x9, URZ ;  /* 0x0000000908077899 */ /* 0x000fe4000800063f */
[----:B------:R-:W-:Y:S02]  /*8990*/  ULOP3.LUT UR8, UR8, 0xfffffffc, URZ, 0xc0, !UPT ;  /* 0xfffffffc08087892 */ /* 0x000fe4000f8ec03f */
[----:B------:R-:W-:Y:S01]  /*89a0*/  UISETP.GT.U32.AND UP0, UPT, UR10, 0xffff, UPT ;  /* 0x0000ffff0a00788c */ /* 0x000fe2000bf04070 */
[----:B------:R-:W-:Y:S01]  /*89b0*/  VIADD R10, R11, 0x1 ;  /* 0x000000010b0a7836 */ /* 0x000fe20000000000 */
[----:B------:R-:W-:-:S02]  /*89c0*/  ULOP3.LUT UR12, UR8, 0x1, URZ, 0xfc, !UPT ;  /* 0x00000001080c7892 */ /* 0x000fc4000f8efc3f */
[----:B------:R-:W-:Y:S02]  /*89d0*/  ULOP3.LUT UR14, UR8, 0x2, URZ, 0xfc, !UPT ;  /* 0x00000002080e7892 */ /* 0x000fe4000f8efc3f */
[----:B------:R-:W-:Y:S02]  /*89e0*/  USHF.L.U32 UR11, UR17, UR8, URZ ;  /* 0x00000008110b7299 */ /* 0x000fe4000800063f */
[----:B------:R-:W-:Y:S02]  /*89f0*/  ULOP3.LUT UR15, UR8, 0x3, URZ, 0xfc, !UPT ;  /* 0x00000003080f7892 */ /* 0x000fe4000f8efc3f */
[----:B------:R-:W-:Y:S02]  /*8a00*/  UIMAD.WIDE.U32 UR8, UR9, UR16, URZ ;  /* 0x00000010090872a5 */ /* 0x000fe4000f8e003f */
[----:B------:R-:W-:Y:S02]  /*8a10*/  USHF.L.U32 UR12, UR17, UR12, URZ ;  /* 0x0000000c110c7299 */ /* 0x000fe4000800063f */
[----:B------:R-:W-:-:S02]  /*8a20*/  USHF.L.U32 UR14, UR17, UR14, URZ ;  /* 0x0000000e110e7299 */ /* 0x000fc4000800063f */
[----:B------:R-:W-:Y:S01]  /*8a30*/  USEL UR10, UR10, 0xffff, !UP0 ;  /* 0x0000ffff0a0a7887 */ /* 0x000fe2000c000000 */
[----:B------:R-:W-:Y:S01]  /*8a40*/  ULDC UR16, c[0x0][0x14] ;  /* 0x0000050000107ab9 */ /* 0x000fe20000000800 */
[----:B------:R-:W-:Y:S02]  /*8a50*/  USHF.L.U32 UR15, UR17, UR15, URZ ;  /* 0x0000000f110f7299 */ /* 0x000fe4000800063f */
[----:B------:R-:W-:Y:S02]  /*8a60*/  UIMAD.WIDE.U32 UR22, UR8, UR16, URZ ;  /* 0x00000010081672a5 */ /* 0x000fe4000f8e003f */
[----:B------:R-:W-:Y:S02]  /*8a70*/  UIMAD UR8, UR9, UR16, URZ ;  /* 0x00000010090872a4 */ /* 0x000fe4000f8e023f */
[----:B------:R-:W-:Y:S02]  /*8a80*/  ULOP3.LUT UR11, UR14, UR11, UR12, 0xfe, !UPT ;  /* 0x0000000b0e0b7292 */ /* 0x000fe4000f8efe0c */
[----:B------:R-:W-:-:S02]  /*8a90*/  ULOP3.LUT UR10, UR10, 0xffff, URZ, 0xc0, !UPT ;  /* 0x0000ffff0a0a7892 */ /* 0x000fc4000f8ec03f */
[----:B------:R-:W-:Y:S02]  /*8aa0*/  ULOP3.LUT UR6, UR6, 0x30, URZ, 0xc0, !UPT ;  /* 0x0000003006067892 */ /* 0x000fe4000f8ec03f */
[----:B------:R-:W-:Y:S02]  /*8ab0*/  ULOP3.LUT UR7, UR7, 0x600, URZ, 0xc0, !UPT ;  /* 0x0000060007077892 */ /* 0x000fe4000f8ec03f */
[----:B------:R-:W-:Y:S02]  /*8ac0*/  UIADD3 UR14, UR23, UR8, URZ ;  /* 0x00000008170e7290 */ /* 0x000fe4000fffe03f */
[----:B------:R-:W-:Y:S02]  /*8ad0*/  ULOP3.LUT UR15, UR11, UR15, URZ, 0xfc, !UPT ;  /* 0x0000000f0b0f7292 */ /* 0x000fe4000f8efc3f */
[----:B------:R-:W-:-:S12]  /*8ae0*/  USHF.L.U32 UR20, UR20, UR10, URZ ;  /* 0x0000000a14147299 */ /* 0x000fd8000800063f */
.L_x_187:
[----:B------:R-:W-:-:S03]  /*8af0*/  UMOV UR8, 0xffffffff ;  /* 0xffffffff00087882 */ /* 0x000fc60000000000 */
[----:B------:R-:W-:Y:S05]  /*8b00*/  BRA.DIV UR8, `(.L_x_177) ;  /* 0x0000001a08347947 */ /* 0x000fea000b800000 */
[----:B------:R-:W-:-:S13]  /*8b10*/  ELECT P0, URZ, PT ;  /* 0x00000000003f782f */ /* 0x000fda0003800000 */
.L_x_216:
[----:B------:R-:W0:Y:S01]  /*8b20*/  LDC R7, c[0x0][0x28c] ;  /* 0x0000a300ff077b82 */ /* 0x000e220000000800 */
[----:B------:R-:W-:Y:S01]  /*8b30*/  BSSY B1, `(.L_x_178) ;  /* 0x000003b000017945 */ /* 0x000fe20003800000 */
[----:B0-----:R-:W-:-:S13]  /*8b40*/  ISETP.LT.OR P0, PT, R7, 0x1, !P0 ;  /* 0x000000010700780c */ /* 0x001fda0004701670 */
[----:B------:R-:W-:Y:S05]  /*8b50*/  @P0 BRA `(.L_x_179) ;  /* 0x0000000000e00947 */ /* 0x000fea0003800000 */
[----:B------:R-:W-:Y:S01]  /*8b60*/  LEA R9, R6, UR27, 0x2 ;  /* 0x0000001b06097c11 */ /* 0x000fe2000f8e10ff */
[----:B------:R-:W-:Y:S01]  /*8b70*/  IMAD.MOV.U32 R21, RZ, RZ, RZ ;  /* 0x000000ffff157224 */ /* 0x000fe200078e00ff */
[----:B------:R-:W-:Y:S01]  /*8b80*/  LEA R17, R17, UR6, 0x6 ;  /* 0x0000000611117c11 */ /* 0x000fe2000f8e30ff */
[----:B------:R-:W-:Y:S02]  /*8b90*/  IMAD.MOV.U32 R6, RZ, RZ, R10 ;  /* 0x000000ffff067224 */ /* 0x000fe400078e000a */
[----:B------:R-:W-:Y:S02]  /*8ba0*/  IMAD.MOV.U32 R7, RZ, RZ, R5 ;  /* 0x000000ffff077224 */ /* 0x000fe400078e0005 */
[----:B------:R-:W-:Y:S02]  /*8bb0*/  IMAD.MOV.U32 R8, RZ, RZ, R12 ;  /* 0x000000ffff087224 */ /* 0x000fe400078e000c */
[----:B------:R-:W-:-:S07]  /*8bc0*/  IMAD.SHL.U32 R19, R9, 0x40, RZ ;  /* 0x0000004009137824 */ /* 0x000fce00078e00ff */
.L_x_182:
[----:B------:R-:W0:Y:S01]  /*8bd0*/  S2R R18, SR_CgaCtaId ;  /* 0x0000000000127919 */ /* 0x000e220000008800 */
[----:B------:R-:W-:Y:S02]  /*8be0*/  MOV R9, 0x400 ;  /* 0x0000040000097802 */ /* 0x000fe40000000f00 */
[----:B------:R-:W-:-:S13]  /*8bf0*/  LOP3.LUT P1, RZ, R0, 0x7f, RZ, 0xc0, !PT ;  /* 0x0000007f00ff7812 */ /* 0x000fda000782c0ff */
[----:B------:R-:W1:Y:S01]  /*8c00*/  @!P1 LDC R13, c[0x0][0x500] ;  /* 0x00014000ff0d9b82 */ /* 0x000e620000000800 */
[----:B0-----:R-:W-:Y:S02]  /*8c10*/  LEA R20, R18, R9, 0x18 ;  /* 0x0000000912147211 */ /* 0x001fe400078ec0ff */
[----:B------:R-:W-:-:S03]  /*8c20*/  SHF.L.U32 R9, R7, 0x1f, RZ ;  /* 0x0000001f07097819 */ /* 0x000fc600000006ff */
[----:B------:R-:W-:-:S04]  /*8c30*/  IMAD R18, R8, 0x8, R20 ;  /* 0x0000000808127824 */ /* 0x000fc800078e0214 */
[----:B------:R-:W0:Y:S02]  /*8c40*/  SYNCS.PHASECHK.TRANS64.TRYWAIT P0, [R18+URZ+0xb0], R9 ;  /* 0x0000b009120075a7 */ /* 0x000e24000800017f */
[----:B01----:R-:W-:Y:S05]  /*8c50*/  @!P0 BRA `(.L_x_180) ;  /* 0x0000001800008947 */ /* 0x003fea0003800000 */
.L_x_217:
[----:B0-----:R-:W-:Y:S01]  /*8c60*/  PRMT R9, R15, 0x9910, RZ ;  /* 0x000099100f097816 */ /* 0x001fe200000000ff */
[----:B------:R0:W-:Y:S03]  /*8c70*/  @!P1 SYNCS.ARRIVE.TRANS64 RZ, [R18+URZ], R13 ;  /* 0x0000000d12ff99a7 */ /* 0x0001e6000800003f */
[----:B------:R-:W-:-:S13]  /*8c80*/  ISETP.NE.AND P0, PT, R9, 0x2, PT ;  /* 0x000000020900780c */ /* 0x000fda0003f05270 */
[----:B0-----:R-:W-:Y:S05]  /*8c90*/  @P0 BRA `(.L_x_181) ;  /* 0x0000000000040947 */ /* 0x001fea0003800000 */
[----:B------:R-:W-:Y:S01]  /*8ca0*/  BPT.TRAP 0x1 ;  /* 0x000000040000795c */ /* 0x000fe20000300000 */
.L_x_181:
[----:B------:R-:W-:Y:S01]  /*8cb0*/  LEA R9, R8, UR27, 0x2 ;  /* 0x0000001b08097c11 */ /* 0x000fe2000f8e10ff */
[----:B------:R-:W-:Y:S01]  /*8cc0*/  VIADD R6, R6, 0xffffffff ;  /* 0xffffffff06067836 */ /* 0x000fe20000000000 */
[----:B------:R-:W-:Y:S01]  /*8cd0*/  R2UR UR11, R8 ;  /* 0x00000000080b72ca */ /* 0x000fe200000e0000 */
[----:B------:R-:W-:Y:S01]  /*8ce0*/  UIADD3 UR16, UP0, UR28, 0xf0, URZ ;  /* 0x000000f01c107890 */ /* 0x000fe2000ff1e03f */
[----:B------:R-:W-:Y:S01]  /*8cf0*/  R2UR UR24, R20 ;  /* 0x00000000141872ca */ /* 0x000fe200000e0000 */
[----:B------:R-:W-:Y:S01]  /*8d00*/  IMAD.U32 R9, R9, 0x800, R20 ;  /* 0x0000080009097824 */ /* 0x000fe200078e0014 */
[----:B------:R-:W-:Y:S01]  /*8d10*/  R2UR UR25, R19 ;  /* 0x00000000131972ca */ /* 0x000fe200000e0000 */
[----:B------:R-:W-:Y:S01]  /*8d20*/  UIADD3 UR32, UP1, UR28, 0x1f0, URZ ;  /* 0x000001f01c207890 */ /* 0x000fe2000ff3e03f */
[----:B------:R-:W-:Y:S01]  /*8d30*/  R2UR UR9, R18 ;  /* 0x00000000120972ca */ /* 0x000fe200000e0000 */
[----:B------:R-:W-:Y:S01]  /*8d40*/  UIADD3.X UR17, URZ, UR29, URZ, UP0, !UPT ;  /* 0x0000001d3f117290 */ /* 0x000fe200087fe43f */
[----:B------:R-:W-:Y:S01]  /*8d50*/  R2UR UR8, R9 ;  /* 0x00000000090872ca */ /* 0x000fe200000e0000 */
[----:B------:R-:W-:Y:S01]  /*8d60*/  UPRMT UR21, URZ, 0x5410, UR20 ;  /* 0x000054103f157896 */ /* 0x000fe20008000014 */
[----:B------:R-:W-:Y:S01]  /*8d70*/  R2UR UR10, R21 ;  /* 0x00000000150a72ca */ /* 0x000fe200000e0000 */
[----:B------:R-:W-:Y:S01]  /*8d80*/  VIADD R8, R8, 0x1 ;  /* 0x0000000108087836 */ /* 0x000fe20000000000 */
[----:B------:R-:W-:Y:S01]  /*8d90*/  R2UR UR12, R16 ;  /* 0x00000000100c72ca */ /* 0x000fe200000e0000 */
[----:B------:R-:W-:Y:S01]  /*8da0*/  ULEA UR11, UR11, UR7, 0xb ;  /* 0x000000070b0b7291 */ /* 0x000fe2000f8e583f */
[----:B------:R-:W-:Y:S01]  /*8db0*/  R2UR UR26, R17 ;  /* 0x00000000111a72ca */ /* 0x000fe200000e0000 */
[----:B------:R-:W-:Y:S01]  /*8dc0*/  UPRMT UR30, URZ, 0x5410, UR15 ;  /* 0x000054103f1e7896 */ /* 0x000fe2000800000f */
[----:B------:R-:W-:Y:S01]  /*8dd0*/  ISETP.GT.AND P1, PT, R6, 0x1, PT ;  /* 0x000000010600780c */ /* 0x000fe20003f24270 */
[----:B------:R-:W-:Y:S01]  /*8de0*/  UIADD3 UR24, UR24, 0x2c280, UR11 ;  /* 0x0002c28018187890 */ /* 0x000fe2000fffe00b */
[----:B------:R-:W-:Y:S01]  /*8df0*/  ISETP.NE.AND P0, PT, R8, 0x16, PT ;  /* 0x000000160800780c */ /* 0x000fe20003f05270 */
[----:B------:R-:W-:Y:S01]  /*8e00*/  UIADD3.X UR33, URZ, UR29, URZ, UP1, !UPT ;  /* 0x0000001d3f217290 */ /* 0x000fe20008ffe43f */
[----:B------:R-:W-:Y:S01]  /*8e10*/  VIADD R21, R21, 0x20 ;  /* 0x0000002015157836 */ /* 0x000fe20000000000 */
[----:B------:R-:W-:Y:S01]  /*8e20*/  UIADD3 UR8, UR8, 0x280, URZ ;  /* 0x0000028008087890 */ /* 0x000fe2000fffe03f */
[----:B------:R-:W-:Y:S01]  /*8e30*/  SEL R18, RZ, 0x1, P0 ;  /* 0x00000001ff127807 */ /* 0x000fe20000000000 */
[----:B------:R-:W-:Y:S01]  /*8e40*/  UMOV UR18, 0x0 ;  /* 0x0000000000127882 */ /* 0x000fe20000000000 */
[----:B------:R-:W-:Y:S01]  /*8e50*/  UMOV UR19, 0x10000000 ;  /* 0x1000000000137882 */ /* 0x000fe20000000000 */
[----:B------:R-:W-:Y:S01]  /*8e60*/  UMOV UR11, UR25 ;  /* 0x00000019000b7c82 */ /* 0x000fe20008000000 */
[----:B------:R-:W-:-:S02]  /*8e70*/  LOP3.LUT R7, R7, R18, RZ, 0x3c, !PT ;  /* 0x0000001207077212 */ /* 0x000fc400078e3cff */
[----:B------:R-:W-:Y:S02]  /*8e80*/  SEL R8, R8, RZ, P0 ;  /* 0x000000ff08087207 */ /* 0x000fe40000000000 */
[----:B------:R0:W-:Y:S02]  /*8e90*/  UTMALDG.3D.MULTICAST [UR8], [UR16], UR21, desc[UR18] ;  /* 0x00001208100073b4 */ /* 0x0001e40008011815 */
[----:B0-----:R-:W-:Y:S01]  /*8ea0*/  UMOV UR8, UR24 ;  /* 0x0000001800087c82 */ /* 0x001fe20008000000 */
[----:B------:R-:W-:Y:S02]  /*8eb0*/  UMOV UR11, UR26 ;  /* 0x0000001a000b7c82 */ /* 0x000fe40008000000 */
[----:B------:R0:W-:Y:S02]  /*8ec0*/  UTMALDG.3D.MULTICAST [UR8], [UR32], UR30, desc[UR18] ;  /* 0x00001208200073b4 */ /* 0x0001e4000801181e */
[----:B0-----:R-:W-:Y:S05]  /*8ed0*/  @P1 BRA `(.L_x_182) ;  /* 0xfffffffc003c1947 */ /* 0x001fea000383ffff */
.L_x_179:
[----:B------:R-:W-:Y:S05]  /*8ee0*/  BSYNC B1 ;  /* 0x0000000000017941 */ /* 0x000fea0003800000 */
.L_x_178:
[----:B------:R-:W-:Y:S01]  /*8ef0*/  LOP3.LUT P1, RZ, R14, 0xff, RZ, 0xc0, !PT ;  /* 0x000000ff0eff7812 */ /* 0x000fe2000782c0ff */
[C---:B------:R-:W-:Y:S01]  /*8f00*/  IMAD.IADD R9, R11.reuse, 0x1, R12 ;  /* 0x000000010b097824 */ /* 0x040fe200078e020c */
[----:B------:R-:W-:Y:S01]  /*8f10*/  ULDC.64 UR8, c[0x0][0x650] ;  /* 0x0001940000087ab9 */ /* 0x000fe20000000a00 */
[----:B------:R-:W-:Y:S01]  /*8f20*/  ISETP.GE.U32.AND P2, PT, R11, 0x16, PT ;  /* 0x000000160b00780c */ /* 0x000fe20003f46070 */
[----:B------:R-:W-:Y:S01]  /*8f30*/  BSSY B1, `(.L_x_183) ;  /* 0x0000069000017945 */ /* 0x000fe20003800000 */
[----:B------:R-:W-:Y:S01]  /*8f40*/  IMAD.MOV.U32 R17, RZ, RZ, -0x1 ;  /* 0xffffffffff117424 */ /* 0x000fe200078e00ff */
[----:B------:R-:W-:Y:S01]  /*8f50*/  ISETP.GT.U32.AND P0, PT, R9, 0x15, PT ;  /* 0x000000150900780c */ /* 0x000fe20003f04070 */
[----:B------:R-:W-:Y:S01]  /*8f60*/  IMAD.MOV.U32 R16, RZ, RZ, -0x1 ;  /* 0xffffffffff107424 */ /* 0x000fe200078e00ff */
[----:B------:R-:W-:Y:S02]  /*8f70*/  PRMT R14, RZ, 0x7610, R14 ;  /* 0x00007610ff0e7816 */ /* 0x000fe4000000000e */
[----:B------:R-:W-:-:S03]  /*8f80*/  ISETP.LT.U32.AND P0, PT, R11, 0x16, P0 ;  /* 0x000000160b00780c */ /* 0x000fc60000701070 */
[----:B------:R-:W0:Y:S01]  /*8f90*/  @P1 S2R R7, SR_CgaCtaId ;  /* 0x0000000000071919 */ /* 0x000e220000008800 */
[----:B------:R-:W-:-:S04]  /*8fa0*/  @P1 MOV R6, 0x400 ;  /* 0x0000040000061802 */ /* 0x000fc80000000f00 */
[----:B0-----:R-:W-:Y:S01]  /*8fb0*/  @P1 LEA R8, R7, R6, 0x18 ;  /* 0x0000000607081211 */ /* 0x001fe200078ec0ff */
[----:B------:R-:W-:Y:S01]  /*8fc0*/  IMAD.WIDE.U32 R6, R9, -0x45d1745d, RZ ;  /* 0xba2e8ba309067825 */ /* 0x000fe200078e00ff */
[----:B------:R-:W-:Y:S02]  /*8fd0*/  SEL R6, RZ, 0x1, !P0 ;  /* 0x00000001ff067807 */ /* 0x000fe40004000000 */
[----:B------:R0:W-:Y:S01]  /*8fe0*/  @P1 SYNCS.ARRIVE.TRANS64.A1T0 RZ, [R8+URZ+0x178], RZ ;  /* 0x000178ff08ff19a7 */ /* 0x0001e2000810003f */
[----:B------:R-:W-:Y:S02]  /*8ff0*/  IADD3 R2, P1, R2, UR22, RZ ;  /* 0x0000001602027c10 */ /* 0x000fe4000ff3e0ff */
[----:B------:R-:W-:Y:S01]  /*9000*/  LOP3.LUT R5, R5, R6, RZ, 0x3c, !PT ;  /* 0x0000000605057212 */ /* 0x000fe200078e3cff */
[----:B------:R-:W-:Y:S01]  /*9010*/  IMAD.MOV.U32 R6, RZ, RZ, -0x1 ;  /* 0xffffffffff067424 */ /* 0x000fe200078e00ff */
[----:B------:R-:W-:Y:S02]  /*9020*/  IADD3.X R3, R3, UR14, RZ, P1, !PT ;  /* 0x0000000e03037c10 */ /* 0x000fe40008ffe4ff */
[----:B------:R-:W-:-:S02]  /*9030*/  ISETP.GE.U32.AND P0, PT, R2, UR8, PT ;  /* 0x0000000802007c0c */ /* 0x000fc4000bf06070 */
[----:B0-----:R-:W-:Y:S02]  /*9040*/  SHF.R.U32.HI R8, RZ, 0x4, R7 ;  /* 0x00000004ff087819 */ /* 0x001fe40000011607 */
[----:B------:R-:W-:Y:S02]  /*9050*/  ISETP.GE.U32.AND.EX P0, PT, R3, UR9, PT, P0 ;  /* 0x0000000903007c0c */ /* 0x000fe4000bf06100 */
[----:B------:R-:W-:Y:S01]  /*9060*/  @P2 LOP3.LUT R5, R5, 0x1, R8, 0x78, !PT ;  /* 0x0000000105052812 */ /* 0x000fe200078e7808 */
[----:B------:R-:W-:Y:S01]  /*9070*/  IMAD R12, R8, -0x16, R9 ;  /* 0xffffffea080c7824 */ /* 0x000fe200078e0209 */
[----:B------:R-:W-:-:S09]  /*9080*/  PRMT R7, RZ, 0x7610, R7 ;  /* 0x00007610ff077816 */ /* 0x000fd20000000007 */
[----:B------:R-:W-:Y:S05]  /*9090*/  @P0 BRA `(.L_x_184) ;  /* 0x0000000400480947 */ /* 0x000fea0003800000 */
[----:B------:R-:W0:Y:S01]  /*90a0*/  S2R R17, SR_CTAID.X ;  /* 0x0000000000117919 */ /* 0x000e220000002500 */
[----:B------:R-:W-:Y:S01]  /*90b0*/  ULDC.64 UR8, c[0x0][0x628] ;  /* 0x00018a0000087ab9 */ /* 0x000fe20000000a00 */
[----:B------:R-:W1:Y:S01]  /*90c0*/  LDC R18, c[0x0][0x144] ;  /* 0x00005100ff127b82 */ /* 0x000e620000000800 */
[----:B------:R-:W-:Y:S01]  /*90d0*/  ISETP.NE.U32.AND P0, PT, RZ, UR8, PT ;  /* 0x00000008ff007c0c */ /* 0x000fe2000bf05070 */
[----:B------:R-:W2:Y:S01]  /*90e0*/  S2R R13, SR_CTAID.Y ;  /* 0x00000000000d7919 */ /* 0x000ea20000002600 */
[----:B------:R-:W-:Y:S01]  /*90f0*/  ULDC UR10, c[0x0][0x150] ;  /* 0x00005400000a7ab9 */ /* 0x000fe20000000800 */
[----:B------:R-:W-:Y:S01]  /*9100*/  ULDC UR11, c[0x0][0x630] ;  /* 0x00018c00000b7ab9 */ /* 0x000fe20000000800 */
[----:B------:R-:W-:Y:S01]  /*9110*/  ISETP.NE.AND.EX P0, PT, RZ, UR9, PT, P0 ;  /* 0x00000009ff007c0c */ /* 0x000fe2000bf05300 */
[----:B------:R-:W-:Y:S01]  /*9120*/  IMAD.MOV.U32 R6, RZ, RZ, R2 ;  /* 0x000000ffff067224 */ /* 0x000fe200078e0002 */
[----:B0-----:R-:W-:-:S05]  /*9130*/  I2FP.F32.U32 R7, R17 ;  /* 0x0000001100077245 */ /* 0x001fca0000201000 */
[----:B------:R-:W-:Y:S01]  /*9140*/  FMUL R20, R7, UR10 ;  /* 0x0000000a07147c20 */ /* 0x000fe20008400000 */
[----:B------:R-:W-:-:S05]  /*9150*/  IMAD.MOV.U32 R7, RZ, RZ, R3 ;  /* 0x000000ffff077224 */ /* 0x000fca00078e0003 */
[----:B--2---:R-:W-:Y:S05]  /*9160*/  @!P0 BRA `(.L_x_185) ;  /* 0x0000000000288947 */ /* 0x004fea0003800000 */
[----:B------:R-:W-:Y:S02]  /*9170*/  ULDC UR10, c[0x0][0x634] ;  /* 0x00018d00000a7ab9 */ /* 0x000fe40000000800 */
[----:B------:R-:W-:-:S05]  /*9180*/  IADD3 R7, P0, R2, UR10, RZ ;  /* 0x0000000a02077c10 */ /* 0x000fca000ff1e0ff */
[----:B------:R-:W-:-:S04]  /*9190*/  IMAD.X R19, RZ, RZ, R3, P0 ;  /* 0x000000ffff137224 */ /* 0x000fc800000e0603 */
[----:B------:R-:W-:-:S04]  /*91a0*/  IMAD.WIDE.U32 R8, R19, UR8, RZ ;  /* 0x0000000813087c25 */ /* 0x000fc8000f8e00ff */
[----:B------:R-:W-:-:S04]  /*91b0*/  IMAD.WIDE.U32 R8, P0, R7, UR9, R8 ;  /* 0x0000000907087c25 */ /* 0x000fc8000f800008 */
[----:B------:R-:W-:-:S04]  /*91c0*/  IMAD.WIDE.U32 R6, R7, UR8, RZ ;  /* 0x0000000807067c25 */ /* 0x000fc8000f8e00ff */
[----:B------:R-:W-:Y:S01]  /*91d0*/  IMAD.MOV.U32 R6, RZ, RZ, R9 ;  /* 0x000000ffff067224 */ /* 0x000fe200078e0009 */
[----:B------:R-:W-:Y:S01]  /*91e0*/  IADD3 RZ, P1, R7, R8, RZ ;  /* 0x0000000807ff7210 */ /* 0x000fe20007f3e0ff */
[----:B------:R-:W-:-:S04]  /*91f0*/  IMAD.X R7, RZ, RZ, RZ, P0 ;  /* 0x000000ffff077224 */ /* 0x000fc800000e06ff */
[----:B------:R-:W-:-:S08]  /*9200*/  IMAD.WIDE.U32.X R6, R19, UR9, R6, P1 ;  /* 0x0000000913067c25 */ /* 0x000fd000088e0406 */
.L_x_185:
[--C-:B------:R-:W-:Y:S01]  /*9210*/  SHF.R.U64 R16, R6, UR11, R7.reuse ;  /* 0x0000000b06107c19 */ /* 0x100fe20008001207 */
[----:B------:R-:W0:Y:S01]  /*9220*/  F2I.U32.TRUNC.NTZ R20, R20 ;  /* 0x0000001400147305 */ /* 0x000e22000020f000 */
[----:B------:R-:W-:Y:S01]  /*9230*/  SHF.R.U32.HI R6, RZ, UR11, R7 ;  /* 0x0000000bff067c19 */ /* 0x000fe20008011607 */
[----:B------:R-:W-:Y:S01]  /*9240*/  ULDC.64 UR8, c[0x0][0x620] ;  /* 0x0001880000087ab9 */ /* 0x000fe20000000a00 */
[----:B------:R-:W-:Y:S01]  /*9250*/  IADD3 R9, P0, RZ, -R16, RZ ;  /* 0x80000010ff097210 */ /* 0x000fe20007f1e0ff */
[----:B------:R-:W-:-:S04]  /*9260*/  ULDC.64 UR10, c[0x0][0x640] ;  /* 0x00019000000a7ab9 */ /* 0x000fc80000000a00 */
[----:B------:R-:W-:Y:S01]  /*9270*/  IMAD.X R6, RZ, RZ, ~R6, P0 ;  /* 0x000000ffff067224 */ /* 0x000fe200000e0e06 */
[----:B------:R-:W-:-:S03]  /*9280*/  ISETP.NE.U32.AND P0, PT, RZ, UR10, PT ;  /* 0x0000000aff007c0c */ /* 0x000fc6000bf05070 */
[----:B------:R-:W-:Y:S01]  /*9290*/  IMAD R8, R6, UR8, RZ ;  /* 0x0000000806087c24 */ /* 0x000fe2000f8e02ff */
[----:B------:R-:W-:Y:S01]  /*92a0*/  ISETP.NE.AND.EX P0, PT, RZ, UR11, PT, P0 ;  /* 0x0000000bff007c0c */ /* 0x000fe2000bf05300 */
[----:B------:R-:W-:Y:S01]  /*92b0*/  IMAD.WIDE.U32 R6, R9, UR8, R2 ;  /* 0x0000000809067c25 */ /* 0x000fe2000f8e0002 */
[----:B------:R-:W-:-:S03]  /*92c0*/  ULDC UR8, c[0x0][0x618] ;  /* 0x0001860000087ab9 */ /* 0x000fc60000000800 */
[----:B------:R-:W-:Y:S01]  /*92d0*/  IMAD R9, R9, UR9, R8 ;  /* 0x0000000909097c24 */ /* 0x000fe2000f8e0208 */
[----:B------:R-:W-:Y:S01]  /*92e0*/  ULDC UR9, c[0x0][0x154] ;  /* 0x0000550000097ab9 */ /* 0x000fe20000000800 */
[----:B0-----:R-:W-:Y:S02]  /*92f0*/  IMAD.MOV R8, RZ, RZ, -R20 ;  /* 0x000000ffff087224 */ /* 0x001fe400078e0a14 */
[----:B------:R-:W-:Y:S01]  /*9300*/  IMAD.IADD R7, R7, 0x1, R9 ;  /* 0x0000000107077824 */ /* 0x000fe200078e0209 */
[----:B------:R-:W0:Y:S01]  /*9310*/  LDC R20, c[0x0][0x148] ;  /* 0x00005200ff147b82 */ /* 0x000e220000000800 */
[----:B-1----:R-:W-:Y:S01]  /*9320*/  IMAD R17, R18, R8, R17 ;  /* 0x0000000812117224 */ /* 0x002fe200078e0211 */
[----:B------:R-:W-:Y:S02]  /*9330*/  I2FP.F32.U32 R8, R13 ;  /* 0x0000000d00087245 */ /* 0x000fe40000201000 */
[--C-:B------:R-:W-:Y:S02]  /*9340*/  SHF.R.U64 R18, R6, UR8, R7.reuse ;  /* 0x0000000806127c19 */ /* 0x100fe40008001207 */
[----:B------:R-:W-:Y:S01]  /*9350*/  SHF.R.U32.HI R7, RZ, UR8, R7 ;  /* 0x00000008ff077c19 */ /* 0x000fe20008011607 */
[----:B------:R-:W-:Y:S01]  /*9360*/  FMUL R8, R8, UR9 ;  /* 0x0000000908087c20 */ /* 0x000fe20008400000 */
[----:B------:R-:W-:-:S02]  /*9370*/  ULDC UR8, c[0x0][0x608] ;  /* 0x0001820000087ab9 */ /* 0x000fc40000000800 */
[--C-:B------:R-:W-:Y:S01]  /*9380*/  SHF.R.U64 R22, R18, UR8, R7.reuse ;  /* 0x0000000812167c19 */ /* 0x100fe20008001207 */
[----:B------:R1:W2:Y:S01]  /*9390*/  F2I.U32.TRUNC.NTZ R23, R8 ;  /* 0x0000000800177305 */ /* 0x0002a2000020f000 */
[----:B------:R-:W-:Y:S01]  /*93a0*/  SHF.R.U32.HI R7, RZ, UR8, R7 ;  /* 0x00000008ff077c19 */ /* 0x000fe20008011607 */
[----:B------:R-:W-:-:S03]  /*93b0*/  ULDC UR8, c[0x0][0x658] ;  /* 0x0001960000087ab9 */ /* 0x000fc60000000800 */
[--C-:B------:R-:W-:Y:S02]  /*93c0*/  SHF.R.U64 R19, R22, UR8, R7.reuse ;  /* 0x0000000816137c19 */ /* 0x100fe40008001207 */
[----:B------:R-:W-:-:S03]  /*93d0*/  SHF.R.U32.HI R21, RZ, UR8, R7 ;  /* 0x00000008ff157c19 */ /* 0x000fc60008011607 */
[----:B------:R-:W-:Y:S02]  /*93e0*/  IMAD.MOV.U32 R6, RZ, RZ, R19 ;  /* 0x000000ffff067224 */ /* 0x000fe400078e0013 */
[----:B------:R-:W-:Y:S01]  /*93f0*/  IMAD.MOV.U32 R7, RZ, RZ, R21 ;  /* 0x000000ffff077224 */ /* 0x000fe200078e0015 */
[----:B-1----:R-:W-:Y:S06]  /*9400*/  @!P0 BRA `(.L_x_186) ;  /* 0x0000000000288947 */ /* 0x002fec0003800000 */
        /* <DEDUP_REMOVED lines=10> */
.L_x_186:
[----:B------:R-:W-:Y:S01]  /*94b0*/  ULDC UR8, c[0x0][0x648] ;  /* 0x0001920000087ab9 */ /* 0x000fe20000000800 */
[----:B--2---:R-:W-:Y:S01]  /*94c0*/  IMAD.MOV R23, RZ, RZ, -R23 ;  /* 0x000000ffff177224 */ /* 0x004fe200078e0a17 */
[----:B------:R-:W-:Y:S01]  /*94d0*/  SHF.R.U64 R7, R6, UR8, R7 ;  /* 0x0000000806077c19 */ /* 0x000fe20008001207 */
[----:B------:R-:W-:Y:S01]  /*94e0*/  ULDC UR8, c[0x0][0x638] ;  /* 0x00018e0000087ab9 */ /* 0x000fe20000000800 */
[----:B------:R-:W-:Y:S01]  /*94f0*/  LOP3.LUT R6, R22, UR13, RZ, 0xc0, !PT ;  /* 0x0000000d16067c12 */ /* 0x000fe2000f8ec0ff */
[----:B0-----:R-:W-:Y:S01]  /*9500*/  @P3 IMAD R17, R20, R23, R13 ;  /* 0x0000001714113224 */ /* 0x001fe200078e020d */
[----:B------:R-:W-:Y:S01]  /*9510*/  LOP3.LUT R18, R18, UR4, RZ, 0xc0, !PT ;  /* 0x0000000412127c12 */ /* 0x000fe2000f8ec0ff */
[----:B------:R-:W-:Y:S01]  /*9520*/  IMAD.MOV R8, RZ, RZ, -R7 ;  /* 0x000000ffff087224 */ /* 0x000fe200078e0a07 */
[----:B------:R-:W-:Y:S01]  /*9530*/  ULDC UR9, c[0x0][0x610] ;  /* 0x0001840000097ab9 */ /* 0x000fe20000000800 */
[----:B------:R-:W-:Y:S02]  /*9540*/  IMAD R6, R7, UR5, R6 ;  /* 0x0000000507067c24 */ /* 0x000fe4000f8e0206 */
[----:B------:R-:W-:Y:S01]  /*9550*/  IMAD R19, R8, UR8, R19 ;  /* 0x0000000808137c24 */ /* 0x000fe2000f8e0213 */
[----:B------:R-:W-:Y:S01]  /*9560*/  ULDC UR8, c[0x0][0x600] ;  /* 0x0001800000087ab9 */ /* 0x000fe20000000800 */
[----:B------:R-:W-:-:S02]  /*9570*/  IMAD R6, R6, UR9, R17 ;  /* 0x0000000906067c24 */ /* 0x000fc4000f8e0211 */
[----:B------:R-:W-:Y:S02]  /*9580*/  IMAD R19, R19, UR8, R18 ;  /* 0x0000000813137c24 */ /* 0x000fe4000f8e0212 */
[----:B------:R-:W-:-:S03]  /*9590*/  IMAD.MOV.U32 R7, RZ, RZ, 0x1 ;  /* 0x00000001ff077424 */ /* 0x000fc600078e00ff */
[----:B------:R-:W-:Y:S02]  /*95a0*/  SEL R17, R19, R6, !P3 ;  /* 0x0000000613117207 */ /* 0x000fe40005800000 */
[----:B------:R-:W-:-:S07]  /*95b0*/  SEL R6, R6, R19, !P3 ;  /* 0x0000001306067207 */ /* 0x000fce0005800000 */
.L_x_184:
[----:B------:R-:W-:Y:S05]  /*95c0*/  BSYNC B1 ;  /* 0x0000000000017941 */ /* 0x000fea0003800000 */
.L_x_183:
[----:B------:R-:W-:-:S13]  /*95d0*/  LOP3.LUT P0, RZ, R7, 0xff, RZ, 0xc0, !PT ;  /* 0x000000ff07ff7812 */ /* 0x000fda000780c0ff */
[----:B------:R-:W-:Y:S05]  /*95e0*/  @P0 BRA `(.L_x_187) ;  /* 0xfffffff400400947 */ /* 0x000fea000383ffff */
[----:B------:R-:W-:Y:S05]  /*95f0*/  BSYNC B0 ;  /* 0x0000000000007941 */ /* 0x000fea0003800000 */
.L_x_176:
[----:B------:R-:W-:-:S03]  /*9600*/  UMOV UR8, 0xffffffff ;  /* 0xffffffff00087882 */ /* 0x000fc60000000000 */
[----:B------:R-:W-:Y:S05]  /*9610*/  BRA.DIV UR8, `(.L_x_188) ;  /* 0x0000000e08a47947 */ /* 0x000fea000b800000 */
[----:B------:R-:W-:-:S13]  /*9620*/  ELECT P0, URZ, PT ;  /* 0x00000000003f782f */ /* 0x000fda0003800000 */
.L_x_220:
[----:B------:R-:W-:Y:S04]  /*9630*/  BSSY B0, `(.L_x_189) ;  /* 0x00000cd000007945 */ /* 0x000fe80003800000 */
[----:B------:R-:W-:Y:S05]  /*9640*/  @!P0 BRA `(.L_x_190) ;  /* 0x0000000c002c8947 */ /* 0x000fea0003800000 */
[----:B------:R-:W-:-:S04]  /*9650*/  LOP3.LUT R4, R4, 0x2, RZ, 0xfc, !PT ;  /* 0x0000000204047812 */ /* 0x000fc800078efcff */
[----:B------:R-:W-:-:S13]  /*9660*/  ISETP.NE.AND P0, PT, R4, 0x3, PT ;  /* 0x000000030400780c */ /* 0x000fda0003f05270 */
[----:B------:R-:W-:Y:S05]  /*9670*/  @!P0 BRA `(.L_x_191) ;  /* 0x0000000000048947 */ /* 0x000fea0003800000 */
[----:B------:R-:W-:Y:S01]  /*9680*/  BPT.TRAP 0x1 ;  /* 0x000000040000795c */ /* 0x000fe20000300000 */
.L_x_191:
[----:B------:R-:W0:Y:S01]  /*9690*/  S2R R3, SR_CgaCtaId ;  /* 0x0000000000037919 */ /* 0x000e220000008800 */
[----:B------:R-:W-:Y:S02]  /*96a0*/  MOV R0, 0x400 ;  /* 0x0000040000007802 */ /* 0x000fe40000000f00 */
[----:B------:R-:W-:Y:S02]  /*96b0*/  SHF.L.U32 R2, R5, 0x1f, RZ ;  /* 0x0000001f05027819 */ /* 0x000fe400000006ff */
[----:B0-----:R-:W-:-:S05]  /*96c0*/  LEA R3, R3, R0, 0x18 ;  /* 0x0000000003037211 */ /* 0x001fca00078ec0ff */
[----:B------:R-:W-:-:S04]  /*96d0*/  VIADD R3, R3, 0xb0 ;  /* 0x000000b003037836 */ /* 0x000fc80000000000 */
[C---:B------:R-:W-:Y:S02]  /*96e0*/  IMAD R7, R12.reuse, 0x8, R3 ;  /* 0x000000080c077824 */ /* 0x040fe400078e0203 */
[----:B------:R-:W-:Y:S02]  /*96f0*/  VIADD R12, R12, 0x1 ;  /* 0x000000010c0c7836 */ /* 0x000fe40000000000 */
[----:B------:R-:W0:Y:S03]  /*9700*/  SYNCS.PHASECHK.TRANS64.TRYWAIT P0, [R7+URZ], R2 ;  /* 0x00000002070075a7 */ /* 0x000e26000800017f */
[----:B------:R-:W-:-:S04]  /*9710*/  ISETP.NE.AND P1, PT, R12, 0x16, PT ;  /* 0x000000160c00780c */ /* 0x000fc80003f25270 */
[----:B------:R-:W-:Y:S02]  /*9720*/  SEL R0, RZ, 0x1, P1 ;  /* 0x00000001ff007807 */ /* 0x000fe40000800000 */
[----:B------:R-:W-:Y:S02]  /*9730*/  SEL R12, R12, RZ, P1 ;  /* 0x000000ff0c0c7207 */ /* 0x000fe40000800000 */
[----:B------:R-:W-:-:S03]  /*9740*/  LOP3.LUT R5, R5, R0, RZ, 0x3c, !PT ;  /* 0x0000000005057212 */ /* 0x000fc600078e3cff */
[----:B------:R-:W-:Y:S01]  /*9750*/  IMAD R9, R12, 0x8, R3 ;  /* 0x000000080c097824 */ /* 0x000fe200078e0203 */
[----:B------:R-:W-:Y:S01]  /*9760*/  SHF.L.U32 R4, R5, 0x1f, RZ ;  /* 0x0000001f05047819 */ /* 0x000fe200000006ff */
[----:B0-----:R-:W-:Y:S06]  /*9770*/  @!P0 BRA `(.L_x_192) ;  /* 0x0000000c006c8947 */ /* 0x001fec0003800000 */
.L_x_221:
[----:B------:R-:W1:Y:S01]  /*9780*/  SYNCS.PHASECHK.TRANS64.TRYWAIT P0, [R9+URZ], R4 ;  /* 0x00000004090075a7 */ /* 0x000e62000800017f */
[----:B------:R-:W-:-:S05]  /*9790*/  VIADD R0, R12, 0x1 ;  /* 0x000000010c007836 */ /* 0x000fca0000000000 */
[----:B------:R-:W-:-:S04]  /*97a0*/  ISETP.NE.AND P1, PT, R0, 0x16, PT ;  /* 0x000000160000780c */ /* 0x000fc80003f25270 */
[----:B0-----:R-:W-:Y:S02]  /*97b0*/  SEL R2, RZ, 0x1, P1 ;  /* 0x00000001ff027807 */ /* 0x001fe40000800000 */
[----:B------:R-:W-:Y:S02]  /*97c0*/  SEL R0, R0, RZ, P1 ;  /* 0x000000ff00007207 */ /* 0x000fe40000800000 */
[----:B------:R-:W-:-:S03]  /*97d0*/  LOP3.LUT R7, R5, R2, RZ, 0x3c, !PT ;  /* 0x0000000205077212 */ /* 0x000fc600078e3cff */
[----:B------:R-:W-:Y:S01]  /*97e0*/  IMAD R6, R0, 0x8, R3 ;  /* 0x0000000800067824 */ /* 0x000fe200078e0203 */
[----:B------:R-:W-:Y:S01]  /*97f0*/  SHF.L.U32 R5, R7, 0x1f, RZ ;  /* 0x0000001f07057819 */ /* 0x000fe200000006ff */
[----:B-1----:R-:W-:Y:S06]  /*9800*/  @!P0 BRA `(.L_x_193) ;  /* 0x0000000c005c8947 */ /* 0x002fec0003800000 */
.L_x_222:
[----:B------:R-:W1:Y:S01]  /*9810*/  SYNCS.PHASECHK.TRANS64.TRYWAIT P0, [R6+URZ], R5 ;  /* 0x00000005060075a7 */ /* 0x000e62000800017f */
[----:B------:R-:W-:-:S05]  /*9820*/  VIADD R0, R0, 0x1 ;  /* 0x0000000100007836 */ /* 0x000fca0000000000 */
[----:B------:R-:W-:-:S04]  /*9830*/  ISETP.NE.AND P1, PT, R0, 0x16, PT ;  /* 0x000000160000780c */ /* 0x000fc80003f25270 */
[----:B------:R-:W-:Y:S02]  /*9840*/  SEL R2, RZ, 0x1, P1 ;  /* 0x00000001ff027807 */ /* 0x000fe40000800000 */
[----:B------:R-:W-:Y:S02]  /*9850*/  SEL R0, R0, RZ, P1 ;  /* 0x000000ff00007207 */ /* 0x000fe40000800000 */
[----:B------:R-:W-:-:S03]  /*9860*/  LOP3.LUT R7, R7, R2, RZ, 0x3c, !PT ;  /* 0x0000000207077212 */ /* 0x000fc600078e3cff */
[----:B0-----:R-:W-:Y:S01]  /*9870*/  IMAD R9, R0, 0x8, R3 ;  /* 0x0000000800097824 */ /* 0x001fe200078e0203 */
[----:B------:R-:W-:Y:S01]  /*9880*/  SHF.L.U32 R4, R7, 0x1f, RZ ;  /* 0x0000001f07047819 */ /* 0x000fe200000006ff */
[----:B-1----:R-:W-:Y:S06]  /*9890*/  @!P0 BRA `(.L_x_194) ;  /* 0x0000000c004c8947 */ /* 0x002fec0003800000 */
.L_x_223:
        /* <DEDUP_REMOVED lines=9> */
.L_x_224:
        /* <DEDUP_REMOVED lines=9> */
.L_x_225:
        /* <DEDUP_REMOVED lines=9> */
.L_x_226:
        /* <DEDUP_REMOVED lines=9> */
.L_x_227:
        /* <DEDUP_REMOVED lines=9> */
.L_x_228:
        /* <DEDUP_REMOVED lines=9> */
.L_x_229:
        /* <DEDUP_REMOVED lines=9> */
.L_x_230:
        /* <DEDUP_REMOVED lines=9> */
.L_x_231:
        /* <DEDUP_REMOVED lines=9> */
.L_x_232:
        /* <DEDUP_REMOVED lines=9> */
.L_x_233:
        /* <DEDUP_REMOVED lines=9> */
.L_x_234:
        /* <DEDUP_REMOVED lines=9> */
.L_x_235:
        /* <DEDUP_REMOVED lines=9> */
.L_x_236:
        /* <DEDUP_REMOVED lines=9> */
.L_x_237:
        /* <DEDUP_REMOVED lines=9> */
.L_x_238:
        /* <DEDUP_REMOVED lines=9> */
.L_x_239:
        /* <DEDUP_REMOVED lines=9> */
.L_x_240:
[----:B------:R-:W1:Y:S01]  /*a230*/  SYNCS.PHASECHK.TRANS64.TRYWAIT P0, [R6+URZ], R5 ;  /* 0x00000005060075a7 */ /* 0x000e62000800017f */
[----:B------:R-:W-:-:S05]  /*a240*/  VIADD R0, R0, 0x1 ;  /* 0x0000000100007836 */ /* 0x000fca0000000000 */
[----:B------:R-:W-:-:S04]  /*a250*/  ISETP.NE.AND P1, PT, R0, 0x16, PT ;  /* 0x000000160000780c */ /* 0x000fc80003f25270 */
[----:B------:R-:W-:Y:S02]  /*a260*/  SEL R2, RZ, 0x1, P1 ;  /* 0x00000001ff027807 */ /* 0x000fe40000800000 */
[----:B------:R-:W-:Y:S02]  /*a270*/  SEL R0, R0, RZ, P1 ;  /* 0x000000ff00007207 */ /* 0x000fe40000800000 */
[----:B------:R-:W-:Y:S01]  /*a280*/  LOP3.LUT R2, R7, R2, RZ, 0x3c, !PT ;  /* 0x0000000207027212 */ /* 0x000fe200078e3cff */
[----:B-1----:R-:W-:Y:S06]  /*a290*/  @!P0 BRA `(.L_x_212) ;  /* 0x0000000800348947 */ /* 0x002fec0003800000 */
.L_x_241:
[----:B------:R-:W-:Y:S01]  /*a2a0*/  IMAD R3, R0, 0x8, R3 ;  /* 0x0000000800037824 */ /* 0x000fe200078e0203 */
[----:B------:R-:W-:-:S07]  /*a2b0*/  SHF.L.U32 R0, R2, 0x1f, RZ ;  /* 0x0000001f02007819 */ /* 0x000fce00000006ff */
.L_x_213:
[----:B--2---:R2:W3:Y:S02]  /*a2c0*/  SYNCS.PHASECHK.TRANS64.TRYWAIT P0, [R3+URZ], R0 ;  /* 0x00000000030075a7 */ /* 0x0044e4000800017f */
[----:B---3--:R-:W-:Y:S05]  /*a2d0*/  @!P0 NANOSLEEP.SYNCS 0x989680 ;  /* 0x009896800000895d */ /* 0x008fea0003900000 */
[----:B------:R-:W3:Y:S02]  /*a2e0*/  @!P0 SYNCS.PHASECHK.TRANS64 P0, [R3+URZ], R0 ;  /* 0x00000000030085a7 */ /* 0x000ee4000800007f */
[----:B---3--:R-:W-:Y:S05]  /*a2f0*/  @!P0 BRA `(.L_x_213) ;  /* 0xfffffffc00f08947 */ /* 0x008fea000383ffff */
.L_x_190:
[----:B------:R-:W-:Y:S05]  /*a300*/  BSYNC B0 ;  /* 0x0000000000007941 */ /* 0x000fea0003800000 */
.L_x_189:
[----:B------:R-:W-:Y:S05]  /*a310*/  EXIT ;  /* 0x000000000000794d */ /* 0x000fea0003800000 */
.L_x_22:
[----:B-1----:R-:W-:-:S04]  /*a320*/  IMAD.U32 R13, RZ, RZ, UR7 ;  /* 0x00000007ff0d7e24 */ /* 0x002fc8000f8e00ff */
[----:B------:R1:W4:Y:S03]  /*a330*/  SYNCS.PHASECHK.TRANS64.TRYWAIT P0, [R13+URZ], R12 ;  /* 0x0000000c0d0075a7 */ /* 0x000326000800017f */
[----:B----4-:R-:W-:Y:S05]  /*a340*/  @!P0 NANOSLEEP.SYNCS 0x989680 ;  /* 0x009896800000895d */ /* 0x010fea0003900000 */
[----:B------:R-:W4:Y:S02]  /*a350*/  @!P0 SYNCS.PHASECHK.TRANS64 P0, [R13+URZ], R12 ;  /* 0x0000000c0d0085a7 */ /* 0x000f24000800007f */
[----:B----4-:R-:W-:Y:S05]  /*a360*/  @!P0 BRA `(.L_x_22) ;  /* 0xfffffffc00ec8947 */ /* 0x010fea000383ffff */
[----:B------:R-:W-:Y:S05]  /*a370*/  BRA `(.L_x_21) ;  /* 0xffffff7400cc7947 */ /* 0x000fea000383ffff */
.L_x_28:
[----:B-1----:R-:W-:-:S04]  /*a380*/  IMAD.U32 R15, RZ, RZ, UR12 ;  /* 0x0000000cff0f7e24 */ /* 0x002fc8000f8e00ff */
[----:B------:R1:W4:Y:S03]  /*a390*/  SYNCS.PHASECHK.TRANS64.TRYWAIT P0, [R15+URZ], R14 ;  /* 0x0000000e0f0075a7 */ /* 0x000326000800017f */
[----:B----4-:R-:W-:Y:S05]  /*a3a0*/  @!P0 NANOSLEEP.SYNCS 0x989680 ;  /* 0x009896800000895d */ /* 0x010fea0003900000 */
[----:B------:R-:W4:Y:S02]  /*a3b0*/  @!P0 SYNCS.PHASECHK.TRANS64 P0, [R15+URZ], R14 ;  /* 0x0000000e0f0085a7 */ /* 0x000f24000800007f */
[----:B----4-:R-:W-:Y:S05]  /*a3c0*/  @!P0 BRA `(.L_x_28) ;  /* 0xfffffffc00ec8947 */ /* 0x010fea000383ffff */
[----:B------:R-:W-:Y:S05]  /*a3d0*/  BRA `(.L_x_27) ;  /* 0xffffff8000087947 */ /* 0x000fea000383ffff */
.L_x_177:
[----:B------:R-:W-:Y:S01]  /*a3e0*/  BSSY B1, `(.L_x_214) ;  /* 0x0000006000017945 */ /* 0x000fe20003800000 */
[----:B------:R-:W-:-:S07]  /*a3f0*/  IMAD.MOV.U32 R7, RZ, RZ, -0x1 ;  /* 0xffffffffff077424 */ /* 0x000fce00078e00ff */
[----:B------:R-:W-:Y:S05]  /*a400*/  WARPSYNC.COLLECTIVE R7, `(.L_x_215) ;  /* 0x00000000070c7348 */ /* 0x000fea0003c00000 */
[----:B------:R-:W-:Y:S02]  /*a410*/  ELECT P0, UR62, PT ;  /* 0x00000000003e782f */ /* 0x000fe40003800000 */
[----:B------:R-:W-:Y:S01]  /*a420*/  MOV R7, UR62 ;  /* 0x0000003e00077c02 */ /* 0x000fe20008000f00 */
[----:B------:R-:W-:Y:S10]  /*a430*/  ENDCOLLECTIVE ;  /* 0x000000000000791b */ /* 0x000ff40003800000 */
.L_x_215:
[----:B------:R-:W-:Y:S05]  /*a440*/  BSYNC B1 ;  /* 0x0000000000017941 */ /* 0x000fea0003800000 */
.L_x_214:
[----:B------:R-:W-:Y:S05]  /*a450*/  BRA `(.L_x_216) ;  /* 0xffffffe400b07947 */ /* 0x000fea000383ffff */
.L_x_180:
[----:B0-----:R0:W1:Y:S02]  /*a460*/  SYNCS.PHASECHK.TRANS64.TRYWAIT P0, [R18+URZ+0xb0], R9 ;  /* 0x0000b009120075a7 */ /* 0x001064000800017f */
[----:B-1----:R-:W-:Y:S05]  /*a470*/  @!P0 NANOSLEEP.SYNCS 0x989680 ;  /* 0x009896800000895d */ /* 0x002fea0003900000 */
[----:B------:R-:W1:Y:S02]  /*a480*/  @!P0 SYNCS.PHASECHK.TRANS64 P0, [R18+URZ+0xb0], R9 ;  /* 0x0000b009120085a7 */ /* 0x000e64000800007f */
[----:B-1----:R-:W-:Y:S05]  /*a490*/  @!P0 BRA `(.L_x_180) ;  /* 0xfffffffc00f08947 */ /* 0x002fea000383ffff */
[----:B------:R-:W-:Y:S05]  /*a4a0*/  BRA `(.L_x_217) ;  /* 0xffffffe400ec7947 */ /* 0x000fea000383ffff */
.L_x_188:
[----:B------:R-:W-:Y:S01]  /*a4b0*/  BSSY B0, `(.L_x_218) ;  /* 0x0000006000007945 */ /* 0x000fe20003800000 */
[----:B------:R-:W-:-:S07]  /*a4c0*/  IMAD.MOV.U32 R7, RZ, RZ, -0x1 ;  /* 0xffffffffff077424 */ /* 0x000fce00078e00ff */
[----:B------:R-:W-:Y:S05]  /*a4d0*/  WARPSYNC.COLLECTIVE R7, `(.L_x_219) ;  /* 0x00000000070c7348 */ /* 0x000fea0003c00000 */
[----:B------:R-:W-:Y:S02]  /*a4e0*/  ELECT P0, UR62, PT ;  /* 0x00000000003e782f */ /* 0x000fe40003800000 */
[----:B------:R-:W-:Y:S01]  /*a4f0*/  MOV R7, UR62 ;  /* 0x0000003e00077c02 */ /* 0x000fe20008000f00 */
[----:B------:R-:W-:Y:S10]  /*a500*/  ENDCOLLECTIVE ;  /* 0x000000000000791b */ /* 0x000ff40003800000 */
.L_x_219:
[----:B------:R-:W-:Y:S05]  /*a510*/  BSYNC B0 ;  /* 0x0000000000007941 */ /* 0x000fea0003800000 */
.L_x_218:
[----:B------:R-:W-:Y:S05]  /*a520*/  BRA `(.L_x_220) ;  /* 0xfffffff000407947 */ /* 0x000fea000383ffff */
.L_x_192:
[----:B0-----:R0:W1:Y:S02]  /*a530*/  SYNCS.PHASECHK.TRANS64.TRYWAIT P0, [R7+URZ], R2 ;  /* 0x00000002070075a7 */ /* 0x001064000800017f */
[----:B-1----:R-:W-:Y:S05]  /*a540*/  @!P0 NANOSLEEP.SYNCS 0x989680 ;  /* 0x009896800000895d */ /* 0x002fea0003900000 */
[----:B------:R-:W1:Y:S02]  /*a550*/  @!P0 SYNCS.PHASECHK.TRANS64 P0, [R7+URZ], R2 ;  /* 0x00000002070085a7 */ /* 0x000e64000800007f */
[----:B-1----:R-:W-:Y:S05]  /*a560*/  @!P0 BRA `(.L_x_192) ;  /* 0xfffffffc00f08947 */ /* 0x002fea000383ffff */
[----:B------:R-:W-:Y:S05]  /*a570*/  BRA `(.L_x_221) ;  /* 0xfffffff000807947 */ /* 0x000fea000383ffff */
.L_x_193:
[----:B0-----:R0:W1:Y:S02]  /*a580*/  SYNCS.PHASECHK.TRANS64.TRYWAIT P0, [R9+URZ], R4 ;  /* 0x00000004090075a7 */ /* 0x001064000800017f */
[----:B-1----:R-:W-:Y:S05]  /*a590*/  @!P0 NANOSLEEP.SYNCS 0x989680 ;  /* 0x009896800000895d */ /* 0x002fea0003900000 */
[----:B------:R-:W1:Y:S02]  /*a5a0*/  @!P0 SYNCS.PHASECHK.TRANS64 P0, [R9+URZ], R4 ;  /* 0x00000004090085a7 */ /* 0x000e64000800007f */
[----:B-1----:R-:W-:Y:S05]  /*a5b0*/  @!P0 BRA `(.L_x_193) ;  /* 0xfffffffc00f08947 */ /* 0x002fea000383ffff */
[----:B------:R-:W-:Y:S05]  /*a5c0*/  BRA `(.L_x_222) ;  /* 0xfffffff000907947 */ /* 0x000fea000383ffff */
.L_x_194:
[----:B0-----:R0:W1:Y:S02]  /*a5d0*/  SYNCS.PHASECHK.TRANS64.TRYWAIT P0, [R6+URZ], R5 ;  /* 0x00000005060075a7 */ /* 0x001064000800017f */
[----:B-1----:R-:W-:Y:S05]  /*a5e0*/  @!P0 NANOSLEEP.SYNCS 0x989680 ;  /* 0x009896800000895d */ /* 0x002fea0003900000 */
[----:B------:R-:W1:Y:S02]  /*a5f0*/  @!P0 SYNCS.PHASECHK.TRANS64 P0, [R6+URZ], R5 ;  /* 0x00000005060085a7 */ /* 0x000e64000800007f */
[----:B-1----:R-:W-:Y:S05]  /*a600*/  @!P0 BRA `(.L_x_194) ;  /* 0xfffffffc00f08947 */ /* 0x002fea000383ffff */
[----:B------:R-:W-:Y:S05]  /*a610*/  BRA `(.L_x_223) ;  /* 0xfffffff000a07947 */ /* 0x000fea000383ffff */
.L_x_195:
[----:B0-----:R0:W1:Y:S02]  /*a620*/  SYNCS.PHASECHK.TRANS64.TRYWAIT P0, [R9+URZ], R4 ;  /* 0x00000004090075a7 */ /* 0x001064000800017f */
[----:B-1----:R-:W-:Y:S05]  /*a630*/  @!P0 NANOSLEEP.SYNCS 0x989680 ;  /* 0x009896800000895d */ /* 0x002fea0003900000 */
[----:B------:R-:W1:Y:S02]  /*a640*/  @!P0 SYNCS.PHASECHK.TRANS64 P0, [R9+URZ], R4 ;  /* 0x00000004090085a7 */ /* 0x000e64000800007f */
[----:B-1----:R-:W-:Y:S05]  /*a650*/  @!P0 BRA `(.L_x_195) ;  /* 0xfffffffc00f08947 */ /* 0x002fea000383ffff */
[----:B------:R-:W-:Y:S05]  /*a660*/  BRA `(.L_x_224) ;  /* 0xfffffff000b07947 */ /* 0x000fea000383ffff */
.L_x_196:
[----:B0-----:R0:W1:Y:S02]  /*a670*/  SYNCS.PHASECHK.TRANS64.TRYWAIT P0, [R6+URZ], R5 ;  /* 0x00000005060075a7 */ /* 0x001064000800017f */
[----:B-1----:R-:W-:Y:S05]  /*a680*/  @!P0 NANOSLEEP.SYNCS 0x989680 ;  /* 0x009896800000895d */ /* 0x002fea0003900000 */
[----:B------:R-:W1:Y:S02]  /*a690*/  @!P0 SYNCS.PHASECHK.TRANS64 P0, [R6+URZ], R5 ;  /* 0x00000005060085a7 */ /* 0x000e64000800007f */
[----:B-1----:R-:W-:Y:S05]  /*a6a0*/  @!P0 BRA `(.L_x_196) ;  /* 0xfffffffc00f08947 */ /* 0x002fea000383ffff */
[----:B------:R-:W-:Y:S05]  /*a6b0*/  BRA `(.L_x_225) ;  /* 0xfffffff000c07947 */ /* 0x000fea000383ffff */
.L_x_197:
[----:B0-----:R0:W1:Y:S02]  /*a6c0*/  SYNCS.PHASECHK.TRANS64.TRYWAIT P0, [R9+URZ], R4 ;  /* 0x00000004090075a7 */ /* 0x001064000800017f */
[----:B-1----:R-:W-:Y:S05]  /*a6d0*/  @!P0 NANOSLEEP.SYNCS 0x989680 ;  /* 0x009896800000895d */ /* 0x002fea0003900000 */
[----:B------:R-:W1:Y:S02]  /*a6e0*/  @!P0 SYNCS.PHASECHK.TRANS64 P0, [R9+URZ], R4 ;  /* 0x00000004090085a7 */ /* 0x000e64000800007f */
[----:B-1----:R-:W-:Y:S05]  /*a6f0*/  @!P0 BRA `(.L_x_197) ;  /* 0xfffffffc00f08947 */ /* 0x002fea000383ffff */
[----:B------:R-:W-:Y:S05]  /*a700*/  BRA `(.L_x_226) ;  /* 0xfffffff000d07947 */ /* 0x000fea000383ffff */
.L_x_198:
[----:B0-----:R0:W1:Y:S02]  /*a710*/  SYNCS.PHASECHK.TRANS64.TRYWAIT P0, [R6+URZ], R5 ;  /* 0x00000005060075a7 */ /* 0x001064000800017f */
[----:B-1----:R-:W-:Y:S05]  /*a720*/  @!P0 NANOSLEEP.SYNCS 0x989680 ;  /* 0x009896800000895d */ /* 0x002fea0003900000 */
[----:B------:R-:W1:Y:S02]  /*a730*/  @!P0 SYNCS.PHASECHK.TRANS64 P0, [R6+URZ], R5 ;  /* 0x00000005060085a7 */ /* 0x000e64000800007f */
[----:B-1----:R-:W-:Y:S05]  /*a740*/  @!P0 BRA `(.L_x_198) ;  /* 0xfffffffc00f08947 */ /* 0x002fea000383ffff */
[----:B------:R-:W-:Y:S05]  /*a750*/  BRA `(.L_x_227) ;  /* 0xfffffff000e07947 */ /* 0x000fea000383ffff */
.L_x_199:
[----:B0-----:R0:W1:Y:S02]  /*a760*/  SYNCS.PHASECHK.TRANS64.TRYWAIT P0, [R9+URZ], R4 ;  /* 0x00000004090075a7 */ /* 0x001064000800017f */
[----:B-1----:R-:W-:Y:S05]  /*a770*/  @!P0 NANOSLEEP.SYNCS 0x989680 ;  /* 0x009896800000895d */ /* 0x002fea0003900000 */
[----:B------:R-:W1:Y:S02]  /*a780*/  @!P0 SYNCS.PHASECHK.TRANS64 P0, [R9+URZ], R4 ;  /* 0x00000004090085a7 */ /* 0x000e64000800007f */
[----:B-1----:R-:W-:Y:S05]  /*a790*/  @!P0 BRA `(.L_x_199) ;  /* 0xfffffffc00f08947 */ /* 0x002fea000383ffff */
[----:B------:R-:W-:Y:S05]  /*a7a0*/  BRA `(.L_x_228) ;  /* 0xfffffff000f07947 */ /* 0x000fea000383ffff */
.L_x_200:
[----:B0-----:R0:W1:Y:S02]  /*a7b0*/  SYNCS.PHASECHK.TRANS64.TRYWAIT P0, [R6+URZ], R5 ;  /* 0x00000005060075a7 */ /* 0x001064000800017f */
[----:B-1----:R-:W-:Y:S05]  /*a7c0*/  @!P0 NANOSLEEP.SYNCS 0x989680 ;  /* 0x009896800000895d */ /* 0x002fea0003900000 */
[----:B------:R-:W1:Y:S02]  /*a7d0*/  @!P0 SYNCS.PHASECHK.TRANS64 P0, [R6+URZ], R5 ;  /* 0x00000005060085a7 */ /* 0x000e64000800007f */
[----:B-1----:R-:W-:Y:S05]  /*a7e0*/  @!P0 BRA `(.L_x_200) ;  /* 0xfffffffc00f08947 */ /* 0x002fea000383ffff */
[----:B------:R-:W-:Y:S05]  /*a7f0*/  BRA `(.L_x_229) ;  /* 0xfffffff400007947 */ /* 0x000fea000383ffff */
.L_x_201:
[----:B0-----:R0:W1:Y:S02]  /*a800*/  SYNCS.PHASECHK.TRANS64.TRYWAIT P0, [R9+URZ], R4 ;  /* 0x00000004090075a7 */ /* 0x001064000800017f */
[----:B-1----:R-:W-:Y:S05]  /*a810*/  @!P0 NANOSLEEP.SYNCS 0x989680 ;  /* 0x009896800000895d */ /* 0x002fea0003900000 */
[----:B------:R-:W1:Y:S02]  /*a820*/  @!P0 SYNCS.PHASECHK.TRANS64 P0, [R9+URZ], R4 ;  /* 0x00000004090085a7 */ /* 0x000e64000800007f */
[----:B-1----:R-:W-:Y:S05]  /*a830*/  @!P0 BRA `(.L_x_201) ;  /* 0xfffffffc00f08947 */ /* 0x002fea000383ffff */
[----:B------:R-:W-:Y:S05]  /*a840*/  BRA `(.L_x_230) ;  /* 0xfffffff400107947 */ /* 0x000fea000383ffff */
.L_x_202:
[----:B0-----:R0:W1:Y:S02]  /*a850*/  SYNCS.PHASECHK.TRANS64.TRYWAIT P0, [R6+URZ], R5 ;  /* 0x00000005060075a7 */ /* 0x001064000800017f */
[----:B-1----:R-:W-:Y:S05]  /*a860*/  @!P0 NANOSLEEP.SYNCS 0x989680 ;  /* 0x009896800000895d */ /* 0x002fea0003900000 */
[----:B------:R-:W1:Y:S02]  /*a870*/  @!P0 SYNCS.PHASECHK.TRANS64 P0, [R6+URZ], R5 ;  /* 0x00000005060085a7 */ /* 0x000e64000800007f */
[----:B-1----:R-:W-:Y:S05]  /*a880*/  @!P0 BRA `(.L_x_202) ;  /* 0xfffffffc00f08947 */ /* 0x002fea000383ffff */
[----:B------:R-:W-:Y:S05]  /*a890*/  BRA `(.L_x_231) ;  /* 0xfffffff400207947 */ /* 0x000fea000383ffff */
.L_x_203:
[----:B0-----:R0:W1:Y:S02]  /*a8a0*/  SYNCS.PHASECHK.TRANS64.TRYWAIT P0, [R9+URZ], R4 ;  /* 0x00000004090075a7 */ /* 0x001064000800017f */
[----:B-1----:R-:W-:Y:S05]  /*a8b0*/  @!P0 NANOSLEEP.SYNCS 0x989680 ;  /* 0x009896800000895d */ /* 0x002fea0003900000 */
[----:B------:R-:W1:Y:S02]  /*a8c0*/  @!P0 SYNCS.PHASECHK.TRANS64 P0, [R9+URZ], R4 ;  /* 0x00000004090085a7 */ /* 0x000e64000800007f */
[----:B-1----:R-:W-:Y:S05]  /*a8d0*/  @!P0 BRA `(.L_x_203) ;  /* 0xfffffffc00f08947 */ /* 0x002fea000383ffff */
[----:B------:R-:W-:Y:S05]  /*a8e0*/  BRA `(.L_x_232) ;  /* 0xfffffff400307947 */ /* 0x000fea000383ffff */
.L_x_204:
[----:B0-----:R0:W1:Y:S02]  /*a8f0*/  SYNCS.PHASECHK.TRANS64.TRYWAIT P0, [R6+URZ], R5 ;  /* 0x00000005060075a7 */ /* 0x001064000800017f */
[----:B-1----:R-:W-:Y:S05]  /*a900*/  @!P0 NANOSLEEP.SYNCS 0x989680 ;  /* 0x009896800000895d */ /* 0x002fea0003900000 */
[----:B------:R-:W1:Y:S02]  /*a910*/  @!P0 SYNCS.PHASECHK.TRANS64 P0, [R6+URZ], R5 ;  /* 0x00000005060085a7 */ /* 0x000e64000800007f */
[----:B-1----:R-:W-:Y:S05]  /*a920*/  @!P0 BRA `(.L_x_204) ;  /* 0xfffffffc00f08947 */ /* 0x002fea000383ffff */
[----:B------:R-:W-:Y:S05]  /*a930*/  BRA `(.L_x_233) ;  /* 0xfffffff400407947 */ /* 0x000fea000383ffff */
.L_x_205:
[----:B0-----:R0:W1:Y:S02]  /*a940*/  SYNCS.PHASECHK.TRANS64.TRYWAIT P0, [R9+URZ], R4 ;  /* 0x00000004090075a7 */ /* 0x001064000800017f */
[----:B-1----:R-:W-:Y:S05]  /*a950*/  @!P0 NANOSLEEP.SYNCS 0x989680 ;  /* 0x009896800000895d */ /* 0x002fea0003900000 */
[----:B------:R-:W1:Y:S02]  /*a960*/  @!P0 SYNCS.PHASECHK.TRANS64 P0, [R9+URZ], R4 ;  /* 0x00000004090085a7 */ /* 0x000e64000800007f */
[----:B-1----:R-:W-:Y:S05]  /*a970*/  @!P0 BRA `(.L_x_205) ;  /* 0xfffffffc00f08947 */ /* 0x002fea000383ffff */
[----:B------:R-:W-:Y:S05]  /*a980*/  BRA `(.L_x_234) ;  /* 0xfffffff400507947 */ /* 0x000fea000383ffff */
.L_x_206:
[----:B0-----:R0:W1:Y:S02]  /*a990*/  SYNCS.PHASECHK.TRANS64.TRYWAIT P0, [R6+URZ], R5 ;  /* 0x00000005060075a7 */ /* 0x001064000800017f */
[----:B-1----:R-:W-:Y:S05]  /*a9a0*/  @!P0 NANOSLEEP.SYNCS 0x989680 ;  /* 0x009896800000895d */ /* 0x002fea0003900000 */
[----:B------:R-:W1:Y:S02]  /*a9b0*/  @!P0 SYNCS.PHASECHK.TRANS64 P0, [R6+URZ], R5 ;  /* 0x00000005060085a7 */ /* 0x000e64000800007f */
[----:B-1----:R-:W-:Y:S05]  /*a9c0*/  @!P0 BRA `(.L_x_206) ;  /* 0xfffffffc00f08947 */ /* 0x002fea000383ffff */
[----:B------:R-:W-:Y:S05]  /*a9d0*/  BRA `(.L_x_235) ;  /* 0xfffffff400607947 */ /* 0x000fea000383ffff */
.L_x_207:
[----:B0-----:R0:W1:Y:S02]  /*a9e0*/  SYNCS.PHASECHK.TRANS64.TRYWAIT P0, [R9+URZ], R4 ;  /* 0x00000004090075a7 */ /* 0x001064000800017f */
[----:B-1----:R-:W-:Y:S05]  /*a9f0*/  @!P0 NANOSLEEP.SYNCS 0x989680 ;  /* 0x009896800000895d */ /* 0x002fea0003900000 */
[----:B------:R-:W1:Y:S02]  /*aa00*/  @!P0 SYNCS.PHASECHK.TRANS64 P0, [R9+URZ], R4 ;  /* 0x00000004090085a7 */ /* 0x000e64000800007f */
[----:B-1----:R-:W-:Y:S05]  /*aa10*/  @!P0 BRA `(.L_x_207) ;  /* 0xfffffffc00f08947 */ /* 0x002fea000383ffff */
[----:B------:R-:W-:Y:S05]  /*aa20*/  BRA `(.L_x_236) ;  /* 0xfffffff400707947 */ /* 0x000fea000383ffff */
.L_x_208:
[----:B0-----:R0:W1:Y:S02]  /*aa30*/  SYNCS.PHASECHK.TRANS64.TRYWAIT P0, [R6+URZ], R5 ;  /* 0x00000005060075a7 */ /* 0x001064000800017f */
[----:B-1----:R-:W-:Y:S05]  /*aa40*/  @!P0 NANOSLEEP.SYNCS 0x989680 ;  /* 0x009896800000895d */ /* 0x002fea0003900000 */
[----:B------:R-:W1:Y:S02]  /*aa50*/  @!P0 SYNCS.PHASECHK.TRANS64 P0, [R6+URZ], R5 ;  /* 0x00000005060085a7 */ /* 0x000e64000800007f */
[----:B-1----:R-:W-:Y:S05]  /*aa60*/  @!P0 BRA `(.L_x_208) ;  /* 0xfffffffc00f08947 */ /* 0x002fea000383ffff */
[----:B------:R-:W-:Y:S05]  /*aa70*/  BRA `(.L_x_237) ;  /* 0xfffffff400807947 */ /* 0x000fea000383ffff */
.L_x_209:
[----:B0-----:R0:W1:Y:S02]  /*aa80*/  SYNCS.PHASECHK.TRANS64.TRYWAIT P0, [R9+URZ], R4 ;  /* 0x00000004090075a7 */ /* 0x001064000800017f */
[----:B-1----:R-:W-:Y:S05]  /*aa90*/  @!P0 NANOSLEEP.SYNCS 0x989680 ;  /* 0x009896800000895d */ /* 0x002fea0003900000 */
[----:B------:R-:W1:Y:S02]  /*aaa0*/  @!P0 SYNCS.PHASECHK.TRANS64 P0, [R9+URZ], R4 ;  /* 0x00000004090085a7 */ /* 0x000e64000800007f */
[----:B-1----:R-:W-:Y:S05]  /*aab0*/  @!P0 BRA `(.L_x_209) ;  /* 0xfffffffc00f08947 */ /* 0x002fea000383ffff */
[----:B------:R-:W-:Y:S05]  /*aac0*/  BRA `(.L_x_238) ;  /* 0xfffffff400907947 */ /* 0x000fea000383ffff */
.L_x_210:
[----:B0-----:R0:W1:Y:S02]  /*aad0*/  SYNCS.PHASECHK.TRANS64.TRYWAIT P0, [R6+URZ], R5 ;  /* 0x00000005060075a7 */ /* 0x001064000800017f */
[----:B-1----:R-:W-:Y:S05]  /*aae0*/  @!P0 NANOSLEEP.SYNCS 0x989680 ;  /* 0x009896800000895d */ /* 0x002fea0003900000 */
[----:B------:R-:W1:Y:S02]  /*aaf0*/  @!P0 SYNCS.PHASECHK.TRANS64 P0, [R6+URZ], R5 ;  /* 0x00000005060085a7 */ /* 0x000e64000800007f */
[----:B-1----:R-:W-:Y:S05]  /*ab00*/  @!P0 BRA `(.L_x_210) ;  /* 0xfffffffc00f08947 */ /* 0x002fea000383ffff */
[----:B------:R-:W-:Y:S05]  /*ab10*/  BRA `(.L_x_239) ;  /* 0xfffffff400a07947 */ /* 0x000fea000383ffff */
.L_x_211:
[----:B0-----:R0:W1:Y:S02]  /*ab20*/  SYNCS.PHASECHK.TRANS64.TRYWAIT P0, [R9+URZ], R4 ;  /* 0x00000004090075a7 */ /* 0x001064000800017f */
[----:B-1----:R-:W-:Y:S05]  /*ab30*/  @!P0 NANOSLEEP.SYNCS 0x989680 ;  /* 0x009896800000895d */ /* 0x002fea0003900000 */
[----:B------:R-:W1:Y:S02]  /*ab40*/  @!P0 SYNCS.PHASECHK.TRANS64 P0, [R9+URZ], R4 ;  /* 0x00000004090085a7 */ /* 0x000e64000800007f */
[----:B-1----:R-:W-:Y:S05]  /*ab50*/  @!P0 BRA `(.L_x_211) ;  /* 0xfffffffc00f08947 */ /* 0x002fea000383ffff */
[----:B------:R-:W-:Y:S05]  /*ab60*/  BRA `(.L_x_240) ;  /* 0xfffffff400b07947 */ /* 0x000fea000383ffff */
.L_x_212:
[----:B-1----:R1:W2:Y:S02]  /*ab70*/  SYNCS.PHASECHK.TRANS64.TRYWAIT P0, [R6+URZ], R5 ;  /* 0x00000005060075a7 */ /* 0x0022a4000800017f */
[----:B--2---:R-:W-:Y:S05]  /*ab80*/  @!P0 NANOSLEEP.SYNCS 0x989680 ;  /* 0x009896800000895d */ /* 0x004fea0003900000 */
[----:B------:R-:W2:Y:S02]  /*ab90*/  @!P0 SYNCS.PHASECHK.TRANS64 P0, [R6+URZ], R5 ;  /* 0x00000005060085a7 */ /* 0x000ea4000800007f */
[----:B--2---:R-:W-:Y:S05]  /*aba0*/  @!P0 BRA `(.L_x_212) ;  /* 0xfffffffc00f08947 */ /* 0x004fea000383ffff */
[----:B------:R-:W-:Y:S05]  /*abb0*/  BRA `(.L_x_241) ;  /* 0xfffffff400b87947 */ /* 0x000fea000383ffff */
.L_x_242:
[----:B------:R-:W-:-:S00]  /*abc0*/  BRA `(.L_x_242) ;  /* 0xfffffffc00fc7947 */ /* 0x000fc0000383ffff */
[----:B------:R-:W-:-:S00]  /*abd0*/  NOP ;  /* 0x0000000000007918 */ /* 0x000fc00000000000 */
        /* <DEDUP_REMOVED lines=10> */
.L_x_243:


//--------------------- .nv.shared._ZN7cutlass13device_kernelINS_4gemm6kernel13GemmUniversalIN4cute5tupleIJiiiiEEENS1_10collective13CollectiveMmaINS1_37MainloopSm90TmaGmmaWarpSpecializedFP8ILi22ENS5_IJNS4_1CILi4EEESB_NSA_ILi1EEEEEENS1_35KernelTmaWarpSpecializedCooperativeEEENS5_IJNSA_ILi256EEENSA_ILi64EEENSA_ILi32EEEEEENS_12float_e5m2_tENS5_IJlSC_lEEESK_SL_NS4_8TiledMMAINS4_8MMA_AtomIJNS4_4SM904GMMA30MMA_64x64x32_F32E5M2E5M2_SS_TNILNSP_7ScaleInE1ELSR_1EEEEEENS4_6LayoutINS5_IJNSA_ILi2EEESC_SC_EEENS5_IJSC_NSA_ILi0EEESX_EEEEENS5_IJNS4_10UnderscoreES10_S10_EEEEENS4_23SM90_TMA_LOAD_MULTICASTENS4_14ComposedLayoutINS4_7SwizzleILi1ELi4ELi3EEENS4_18smem_ptr_flag_bitsILi8EEENSU_INS5_IJNSA_ILi8EEESI_EEENS5_IJSI_SC_EEEEEEEvNS4_8identityES13_S1D_vS1E_EENS_8epilogue10collective6detail29Sm90TmaWarpSpecializedAdapterINS1H_15DefaultEpilogueISK_SL_SL_NS1G_6thread17LinearCombinationISK_Li1EffLNS1L_9ScaleType4KindE0ELNS_15FloatRoundStyleE2ESK_EENS1_15EpilogueDefaultEEEEEvvEEEEvNT_6ParamsE --------------------------
	.section	.nv.shared._ZN7cutlass13device_kernelINS_4gemm6kernel13GemmUniversalIN4cute5tupleIJiiiiEEENS1_10collective13CollectiveMmaINS1_37MainloopSm90TmaGmmaWarpSpecializedFP8ILi22ENS5_IJNS4_1CILi4EEESB_NSA_ILi1EEEEEENS1_35KernelTmaWarpSpecializedCooperativeEEENS5_IJNSA_ILi256EEENSA_ILi64EEENSA_ILi32EEEEEENS_12float_e5m2_tENS5_IJlSC_lEEESK_SL_NS4_8TiledMMAINS4_8MMA_AtomIJNS4_4SM904GMMA30MMA_64x64x32_F32E5M2E5M2_SS_TNILNSP_7ScaleInE1ELSR_1EEEEEENS4_6LayoutINS5_IJNSA_ILi2EEESC_SC_EEENS5_IJSC_NSA_ILi0EEESX_EEEEENS5_IJNS4_10UnderscoreES10_S10_EEEEENS4_23SM90_TMA_LOAD_MULTICASTENS4_14ComposedLayoutINS4_7SwizzleILi1ELi4ELi3EEENS4_18smem_ptr_flag_bitsILi8EEENSU_INS5_IJNSA_ILi8EEESI_EEENS5_IJSI_SC_EEEEEEEvNS4_8identityES13_S1D_vS1E_EENS_8epilogue10collective6detail29Sm90TmaWarpSpecializedAdapterINS1H_15DefaultEpilogueISK_SL_SL_NS1G_6thread17LinearCombinationISK_Li1EffLNS1L_9ScaleType4KindE0ELNS_15FloatRoundStyleE2ESK_EENS1_15EpilogueDefaultEEEEEvvEEEEvNT_6ParamsE,"aw",@nobits
	.sectionflags	@""
	.align	16
	.zero		1024


//--------------------- .nv.shared.reserved.0     --------------------------
	.section	.nv.shared.reserved.0,"aw",@nobits
	.weak		__nv_reservedSMEM_offset_0_alias
	.size		__nv_reservedSMEM_offset_0_alias, 0, 0
	.other		__nv_reservedSMEM_offset_0_alias,@"STO_CUDA_RESERVED_SHARED STV_DEFAULT"
__nv_reservedSMEM_offset_0_alias:
	.zero		0


//--------------------- .nv.global                --------------------------
	.section	.nv.global,"aw",@nobits
.nv.global:
	.type		_ZN40_INTERNAL_faac6043_4_k_cu_c86dcf6a_290834cute1_E,@object
	.size		_ZN40_INTERNAL_faac6043_4_k_cu_c86dcf6a_290834cute1_E,(_ZN40_INTERNAL_faac6043_4_k_cu_c86dcf6a_290834cuda3std3__45__cpo6cbeginE - _ZN40_INTERNAL_faac6043_4_k_cu_c86dcf6a_290834cute1_E)
_ZN40_INTERNAL_faac6043_4_k_cu_c86dcf6a_290834cute1_E:
	.zero		1
	.type		_ZN40_INTERNAL_faac6043_4_k_cu_c86dcf6a_290834cuda3std3__45__cpo6cbeginE,@object
	.size		_ZN40_INTERNAL_faac6043_4_k_cu_c86dcf6a_290834cuda3std3__45__cpo6cbeginE,(_ZN40_INTERNAL_faac6043_4_k_cu_c86dcf6a_290834cuda3std3__48in_placeE - _ZN40_INTERNAL_faac6043_4_k_cu_c86dcf6a_290834cuda3std3__45__cpo6cbeginE)
_ZN40_INTERNAL_faac6043_4_k_cu_c86dcf6a_290834cuda3std3__45__cpo6cbeginE:
	.zero		1
	.type		_ZN40_INTERNAL_faac6043_4_k_cu_c86dcf6a_290834cuda3std3__48in_placeE,@object
	.size		_ZN40_INTERNAL_faac6043_4_k_cu_c86dcf6a_290834cuda3std3__48in_placeE,(_ZN40_INTERNAL_faac6043_4_k_cu_c86dcf6a_290834cuda3std6ranges3__45__cpo9iter_moveE - _ZN40_INTERNAL_faac6043_4_k_cu_c86dcf6a_290834cuda3std3__48in_placeE)
_ZN40_INTERNAL_faac6043_4_k_cu_c86dcf6a_290834cuda3std3__48in_placeE:
	.zero		1
	.type		_ZN40_INTERNAL_faac6043_4_k_cu_c86dcf6a_290834cuda3std6ranges3__45__cpo9iter_moveE,@object
	.size		_ZN40_INTERNAL_faac6043_4_k_cu_c86dcf6a_290834cuda3std6ranges3__45__cpo9iter_moveE,(_ZN40_INTERNAL_faac6043_4_k_cu_c86dcf6a_290834cuda3std3__45__cpo5beginE - _ZN40_INTERNAL_faac6043_4_k_cu_c86dcf6a_290834cuda3std6ranges3__45__cpo9iter_moveE)
_ZN40_INTERNAL_faac6043_4_k_cu_c86dcf6a_290834cuda3std6ranges3__45__cpo9iter_moveE:
	.zero		1
	.type		_ZN40_INTERNAL_faac6043_4_k_cu_c86dcf6a_290834cuda3std3__45__cpo5beginE,@object
	.size		_ZN40_INTERNAL_faac6043_4_k_cu_c86dcf6a_290834cuda3std3__45__cpo5beginE,(_ZN40_INTERNAL_faac6043_4_k_cu_c86dcf6a_290834cuda3std3__442_GLOBAL__N__faac6043_4_k_cu_c86dcf6a_290836ignoreE - _ZN40_INTERNAL_faac6043_4_k_cu_c86dcf6a_290834cuda3std3__45__cpo5beginE)
_ZN40_INTERNAL_faac6043_4_k_cu_c86dcf6a_290834cuda3std3__45__cpo5beginE:
	.zero		1
	.type		_ZN40_INTERNAL_faac6043_4_k_cu_c86dcf6a_290834cuda3std3__442_GLOBAL__N__faac6043_4_k_cu_c86dcf6a_290836ignoreE,@object
	.size		_ZN40_INTERNAL_faac6043_4_k_cu_c86dcf6a_290834cuda3std3__442_GLOBAL__N__faac6043_4_k_cu_c86dcf6a_290836ignoreE,(_ZN40_INTERNAL_faac6043_4_k_cu_c86dcf6a_290834cute7productE - _ZN40_INTERNAL_faac6043_4_k_cu_c86dcf6a_290834cuda3std3__442_GLOBAL__N__faac6043_4_k_cu_c86dcf6a_290836ignoreE)
_ZN40_INTERNAL_faac6043_4_k_cu_c86dcf6a_290834cuda3std3__442_GLOBAL__N__faac6043_4_k_cu_c86dcf6a_290836ignoreE:
	.zero		1
	.type		_ZN40_INTERNAL_faac6043_4_k_cu_c86dcf6a_290834cute7productE,@object
	.size		_ZN40_INTERNAL_faac6043_4_k_cu_c86dcf6a_290834cute7productE,(_ZN40_INTERNAL_faac6043_4_k_cu_c86dcf6a_290834cuda3std3__45__cpo3endE - _ZN40_INTERNAL_faac6043_4_k_cu_c86dcf6a_290834cute7productE)
_ZN40_INTERNAL_faac6043_4_k_cu_c86dcf6a_290834cute7productE:
	.zero		1
	.type		_ZN40_INTERNAL_faac6043_4_k_cu_c86dcf6a_290834cuda3std3__45__cpo3endE,@object
	.size		_ZN40_INTERNAL_faac6043_4_k_cu_c86dcf6a_290834cuda3std3__45__cpo3endE,(_ZN40_INTERNAL_faac6043_4_k_cu_c86dcf6a_290834cuda3std3__419piecewise_constructE - _ZN40_INTERNAL_faac6043_4_k_cu_c86dcf6a_290834cuda3std3__45__cpo3endE)
_ZN40_INTERNAL_faac6043_4_k_cu_c86dcf6a_290834cuda3std3__45__cpo3endE:
	.zero		1
	.type		_ZN40_INTERNAL_faac6043_4_k_cu_c86dcf6a_290834cuda3std3__419piecewise_constructE,@object
	.size		_ZN40_INTERNAL_faac6043_4_k_cu_c86dcf6a_290834cuda3std3__419piecewise_constructE,(_ZN40_INTERNAL_faac6043_4_k_cu_c86dcf6a_290834cuda3std3__45__cpo4cendE - _ZN40_INTERNAL_faac6043_4_k_cu_c86dcf6a_290834cuda3std3__419piecewise_constructE)
_ZN40_INTERNAL_faac6043_4_k_cu_c86dcf6a_290834cuda3std3__419piecewise_constructE:
	.zero		1
	.type		_ZN40_INTERNAL_faac6043_4_k_cu_c86dcf6a_290834cuda3std3__45__cpo4cendE,@object
	.size		_ZN40_INTERNAL_faac6043_4_k_cu_c86dcf6a_290834cuda3std3__45__cpo4cendE,(_ZN40_INTERNAL_faac6043_4_k_cu_c86dcf6a_290834cuda3std6ranges3__45__cpo4swapE - _ZN40_INTERNAL_faac6043_4_k_cu_c86dcf6a_290834cuda3std3__45__cpo4cendE)
_ZN40_INTERNAL_faac6043_4_k_cu_c86dcf6a_290834cuda3std3__45__cpo4cendE:
	.zero		1
	.type		_ZN40_INTERNAL_faac6043_4_k_cu_c86dcf6a_290834cuda3std6ranges3__45__cpo4swapE,@object
	.size		_ZN40_INTERNAL_faac6043_4_k_cu_c86dcf6a_290834cuda3std6ranges3__45__cpo4swapE,(.L_7 - _ZN40_INTERNAL_faac6043_4_k_cu_c86dcf6a_290834cuda3std6ranges3__45__cpo4swapE)
_ZN40_INTERNAL_faac6043_4_k_cu_c86dcf6a_290834cuda3std6ranges3__45__cpo4swapE:
	.zero		1
.L_7:


//--------------------- .nv.constant0._ZN7cutlass13device_kernelINS_4gemm6kernel13GemmUniversalIN4cute5tupleIJiiiiEEENS1_10collective13CollectiveMmaINS1_37MainloopSm90TmaGmmaWarpSpecializedFP8ILi22ENS5_IJNS4_1CILi4EEESB_NSA_ILi1EEEEEENS1_35KernelTmaWarpSpecializedCooperativeEEENS5_IJNSA_ILi256EEENSA_ILi64EEENSA_ILi32EEEEEENS_12float_e5m2_tENS5_IJlSC_lEEESK_SL_NS4_8TiledMMAINS4_8MMA_AtomIJNS4_4SM904GMMA30MMA_64x64x32_F32E5M2E5M2_SS_TNILNSP_7ScaleInE1ELSR_1EEEEEENS4_6LayoutINS5_IJNSA_ILi2EEESC_SC_EEENS5_IJSC_NSA_ILi0EEESX_EEEEENS5_IJNS4_10UnderscoreES10_S10_EEEEENS4_23SM90_TMA_LOAD_MULTICASTENS4_14ComposedLayoutINS4_7SwizzleILi1ELi4ELi3EEENS4_18smem_ptr_flag_bitsILi8EEENSU_INS5_IJNSA_ILi8EEESI_EEENS5_IJSI_SC_EEEEEEEvNS4_8identityES13_S1D_vS1E_EENS_8epilogue10collective6detail29Sm90TmaWarpSpecializedAdapterINS1H_15DefaultEpilogueISK_SL_SL_NS1G_6thread17LinearCombinationISK_Li1EffLNS1L_9ScaleType4KindE0ELNS_15FloatRoundStyleE2ESK_EENS1_15EpilogueDefaultEEEEEvvEEEEvNT_6ParamsE --------------------------
	.section	.nv.constant0._ZN7cutlass13device_kernelINS_4gemm6kernel13GemmUniversalIN4cute5tupleIJiiiiEEENS1_10collective13CollectiveMmaINS1_37MainloopSm90TmaGmmaWarpSpecializedFP8ILi22ENS5_IJNS4_1CILi4EEESB_NSA_ILi1EEEEEENS1_35KernelTmaWarpSpecializedCooperativeEEENS5_IJNSA_ILi256EEENSA_ILi64EEENSA_ILi32EEEEEENS_12float_e5m2_tENS5_IJlSC_lEEESK_SL_NS4_8TiledMMAINS4_8MMA_AtomIJNS4_4SM904GMMA30MMA_64x64x32_F32E5M2E5M2_SS_TNILNSP_7ScaleInE1ELSR_1EEEEEENS4_6LayoutINS5_IJNSA_ILi2EEESC_SC_EEENS5_IJSC_NSA_ILi0EEESX_EEEEENS5_IJNS4_10UnderscoreES10_S10_EEEEENS4_23SM90_TMA_LOAD_MULTICASTENS4_14ComposedLayoutINS4_7SwizzleILi1ELi4ELi3EEENS4_18smem_ptr_flag_bitsILi8EEENSU_INS5_IJNSA_ILi8EEESI_EEENS5_IJSI_SC_EEEEEEEvNS4_8identityES13_S1D_vS1E_EENS_8epilogue10collective6detail29Sm90TmaWarpSpecializedAdapterINS1H_15DefaultEpilogueISK_SL_SL_NS1G_6thread17LinearCombinationISK_Li1EffLNS1L_9ScaleType4KindE0ELNS_15FloatRoundStyleE2ESK_EENS1_15EpilogueDefaultEEEEEvvEEEEvNT_6ParamsE,"a",@progbits
	.sectionflags	@""
	.align	4
.nv.constant0._ZN7cutlass13device_kernelINS_4gemm6kernel13GemmUniversalIN4cute5tupleIJiiiiEEENS1_10collective13CollectiveMmaINS1_37MainloopSm90TmaGmmaWarpSpecializedFP8ILi22ENS5_IJNS4_1CILi4EEESB_NSA_ILi1EEEEEENS1_35KernelTmaWarpSpecializedCooperativeEEENS5_IJNSA_ILi256EEENSA_ILi64EEENSA_ILi32EEEEEENS_12float_e5m2_tENS5_IJlSC_lEEESK_SL_NS4_8TiledMMAINS4_8MMA_AtomIJNS4_4SM904GMMA30MMA_64x64x32_F32E5M2E5M2_SS_TNILNSP_7ScaleInE1ELSR_1EEEEEENS4_6LayoutINS5_IJNSA_ILi2EEESC_SC_EEENS5_IJSC_NSA_ILi0EEESX_EEEEENS5_IJNS4_10UnderscoreES10_S10_EEEEENS4_23SM90_TMA_LOAD_MULTICASTENS4_14ComposedLayoutINS4_7SwizzleILi1ELi4ELi3EEENS4_18smem_ptr_flag_bitsILi8EEENSU_INS5_IJNSA_ILi8EEESI_EEENS5_IJSI_SC_EEEEEEEvNS4_8identityES13_S1D_vS1E_EENS_8epilogue10collective6detail29Sm90TmaWarpSpecializedAdapterINS1H_15DefaultEpilogueISK_SL_SL_NS1G_6thread17LinearCombinationISK_Li1EffLNS1L_9ScaleType4KindE0ELNS_15FloatRoundStyleE2ESK_EENS1_15EpilogueDefaultEEEEEvvEEEEvNT_6ParamsE:
	.zero		1664


//--------------------- SYMBOLS --------------------------

	.type		.nv.reservedSmem.offset0,@object
	.size		.nv.reservedSmem.offset0,0x4
